	.target	sm_90a

	.elftype	@"ET_EXEC"


//--------------------- .note.nv.tkinfo           --------------------------
	.section	.note.nv.tkinfo,"",@"SHT_NOTE"
	.sectionflags	@"SHF_NOTE_NV_TKINFO"
	.tkinfo
        /*0018*/ 	.word	0x00000002
        /*0030*/ 	.string	""
        /*0030*/ 	.string	"ptxas"
        /*0030*/ 	.string	"Cuda compilation tools, release 13.0, V13.0.88"
        /*0030*/ 	.string	"Build cuda_13.0.r13.0/compiler.36424714_0"
        /*0030*/ 	.string	"-arch sm_90a -m 64 "



//--------------------- .note.nv.cuinfo           --------------------------
	.section	.note.nv.cuinfo,"",@"SHT_NOTE"
	.sectionflags	@"SHF_NOTE_NV_CUINFO"
        /*0018*/ 	.short	0x0002
        /*001a*/ 	.short	0x005a
        /*001c*/ 	.short	0x0082
	.zero		2


//--------------------- .nv.info                  --------------------------
	.section	.nv.info,"",@"SHT_CUDA_INFO"
	.align	4


	//----- nvinfo : EIATTR_REGCOUNT
	.align		4
        /*0000*/ 	.byte	0x04, 0x2f
        /*0002*/ 	.short	(.L_12 - .L_11)
	.align		4
.L_11:
        /*0004*/ 	.word	index@(_ZN7cutlass13device_kernelINS_4gemm6kernel13GemmUniversalIN4cute5tupleIJiiiiEEENS1_10collective13CollectiveMmaINS1_37MainloopSm90TmaGmmaWarpSpecializedFP8ILi16ENS5_IJNS4_1CILi2EEENSA_ILi1EEESC_EEENS1_35KernelTmaWarpSpecializedCooperativeEEENS5_IJNSA_ILi128EEENSA_ILi96EEENSA_ILi64EEEEEENS_12float_e4m3_tENS5_IJlSC_lEEESK_SL_NS4_8TiledMMAINS4_8MMA_AtomIJNS4_4SM904GMMA30MMA_64x96x32_F32E4M3E4M3_SS_TNILNSP_7ScaleInE1ELSR_1EEEEEENS4_6LayoutISD_NS5_IJSC_NSA_ILi0EEESV_EEEEENS5_IJNS4_10UnderscoreESY_SY_EEEEENS4_13SM90_TMA_LOADENS4_14ComposedLayoutINS4_7SwizzleILi2ELi4ELi3EEENS4_18smem_ptr_flag_bitsILi8EEENSU_INS5_IJNSA_ILi8EEESI_EEENS5_IJSI_SC_EEEEEEEvNS4_8identityENS4_23SM90_TMA_LOAD_MULTICASTES1B_vS1C_EENS_8epilogue10collective6detail29Sm90TmaWarpSpecializedAdapterINS1G_15DefaultEpilogueISK_SL_SL_NS1F_6thread17LinearCombinationISK_Li1EffLNS1K_9ScaleType4KindE0ELNS_15FloatRoundStyleE2ESK_EENS1_15EpilogueDefaultEEEEEvvEEEEvNT_6ParamsE)
        /*0008*/ 	.word	0x000000a8


	//----- nvinfo : EIATTR_FRAME_SIZE
	.align		4
.L_12:
        /*000c*/ 	.byte	0x04, 0x11
        /*000e*/ 	.short	(.L_14 - .L_13)
	.align		4
.L_13:
        /*0010*/ 	.word	index@(_ZN7cutlass13device_kernelINS_4gemm6kernel13GemmUniversalIN4cute5tupleIJiiiiEEENS1_10collective13CollectiveMmaINS1_37MainloopSm90TmaGmmaWarpSpecializedFP8ILi16ENS5_IJNS4_1CILi2EEENSA_ILi1EEESC_EEENS1_35KernelTmaWarpSpecializedCooperativeEEENS5_IJNSA_ILi128EEENSA_ILi96EEENSA_ILi64EEEEEENS_12float_e4m3_tENS5_IJlSC_lEEESK_SL_NS4_8TiledMMAINS4_8MMA_AtomIJNS4_4SM904GMMA30MMA_64x96x32_F32E4M3E4M3_SS_TNILNSP_7ScaleInE1ELSR_1EEEEEENS4_6LayoutISD_NS5_IJSC_NSA_ILi0EEESV_EEEEENS5_IJNS4_10UnderscoreESY_SY_EEEEENS4_13SM90_TMA_LOADENS4_14ComposedLayoutINS4_7SwizzleILi2ELi4ELi3EEENS4_18smem_ptr_flag_bitsILi8EEENSU_INS5_IJNSA_ILi8EEESI_EEENS5_IJSI_SC_EEEEEEEvNS4_8identityENS4_23SM90_TMA_LOAD_MULTICASTES1B_vS1C_EENS_8epilogue10collective6detail29Sm90TmaWarpSpecializedAdapterINS1G_15DefaultEpilogueISK_SL_SL_NS1F_6thread17LinearCombinationISK_Li1EffLNS1K_9ScaleType4KindE0ELNS_15FloatRoundStyleE2ESK_EENS1_15EpilogueDefaultEEEEEvvEEEEvNT_6ParamsE)
        /*0014*/ 	.word	0x00000000


	//----- nvinfo : EIATTR_MIN_STACK_SIZE
	.align		4
.L_14:
        /*0018*/ 	.byte	0x04, 0x12
        /*001a*/ 	.short	(.L_16 - .L_15)
	.align		4
.L_15:
        /*001c*/ 	.word	index@(_ZN7cutlass13device_kernelINS_4gemm6kernel13GemmUniversalIN4cute5tupleIJiiiiEEENS1_10collective13CollectiveMmaINS1_37MainloopSm90TmaGmmaWarpSpecializedFP8ILi16ENS5_IJNS4_1CILi2EEENSA_ILi1EEESC_EEENS1_35KernelTmaWarpSpecializedCooperativeEEENS5_IJNSA_ILi128EEENSA_ILi96EEENSA_ILi64EEEEEENS_12float_e4m3_tENS5_IJlSC_lEEESK_SL_NS4_8TiledMMAINS4_8MMA_AtomIJNS4_4SM904GMMA30MMA_64x96x32_F32E4M3E4M3_SS_TNILNSP_7ScaleInE1ELSR_1EEEEEENS4_6LayoutISD_NS5_IJSC_NSA_ILi0EEESV_EEEEENS5_IJNS4_10UnderscoreESY_SY_EEEEENS4_13SM90_TMA_LOADENS4_14ComposedLayoutINS4_7SwizzleILi2ELi4ELi3EEENS4_18smem_ptr_flag_bitsILi8EEENSU_INS5_IJNSA_ILi8EEESI_EEENS5_IJSI_SC_EEEEEEEvNS4_8identityENS4_23SM90_TMA_LOAD_MULTICASTES1B_vS1C_EENS_8epilogue10collective6detail29Sm90TmaWarpSpecializedAdapterINS1G_15DefaultEpilogueISK_SL_SL_NS1F_6thread17LinearCombinationISK_Li1EffLNS1K_9ScaleType4KindE0ELNS_15FloatRoundStyleE2ESK_EENS1_15EpilogueDefaultEEEEEvvEEEEvNT_6ParamsE)
        /*0020*/ 	.word	0x00000000
.L_16:


//--------------------- .nv.compat                --------------------------
	.section	.nv.compat,"",@"SHT_CUDA_COMPAT_INFO"
	.align	4
        /*0000*/ 	.byte	0x02, 0x09, 0x01, 0x00, 0x02, 0x02, 0x04, 0x00, 0x02, 0x05, 0x05, 0x00, 0x03, 0x07, 0x01, 0x01
        /*0010*/ 	.byte	0x02, 0x03, 0x01, 0x00, 0x02, 0x06, 0x01, 0x00, 0x04, 0x0b, 0x08, 0x00, 0x00, 0x00, 0x00, 0x00
        /*0020*/ 	.byte	0x00, 0x00, 0x00, 0x00


//--------------------- .nv.info._ZN7cutlass13device_kernelINS_4gemm6kernel13GemmUniversalIN4cute5tupleIJiiiiEEENS1_10collective13CollectiveMmaINS1_37MainloopSm90TmaGmmaWarpSpecializedFP8ILi16ENS5_IJNS4_1CILi2EEENSA_ILi1EEESC_EEENS1_35KernelTmaWarpSpecializedCooperativeEEENS5_IJNSA_ILi128EEENSA_ILi96EEENSA_ILi64EEEEEENS_12float_e4m3_tENS5_IJlSC_lEEESK_SL_NS4_8TiledMMAINS4_8MMA_AtomIJNS4_4SM904GMMA30MMA_64x96x32_F32E4M3E4M3_SS_TNILNSP_7ScaleInE1ELSR_1EEEEEENS4_6LayoutISD_NS5_IJSC_NSA_ILi0EEESV_EEEEENS5_IJNS4_10UnderscoreESY_SY_EEEEENS4_13SM90_TMA_LOADENS4_14ComposedLayoutINS4_7SwizzleILi2ELi4ELi3EEENS4_18smem_ptr_flag_bitsILi8EEENSU_INS5_IJNSA_ILi8EEESI_EEENS5_IJSI_SC_EEEEEEEvNS4_8identityENS4_23SM90_TMA_LOAD_MULTICASTES1B_vS1C_EENS_8epilogue10collective6detail29Sm90TmaWarpSpecializedAdapterINS1G_15DefaultEpilogueISK_SL_SL_NS1F_6thread17LinearCombinationISK_Li1EffLNS1K_9ScaleType4KindE0ELNS_15FloatRoundStyleE2ESK_EENS1_15EpilogueDefaultEEEEEvvEEEEvNT_6ParamsE --------------------------
	.section	.nv.info._ZN7cutlass13device_kernelINS_4gemm6kernel13GemmUniversalIN4cute5tupleIJiiiiEEENS1_10collective13CollectiveMmaINS1_37MainloopSm90TmaGmmaWarpSpecializedFP8ILi16ENS5_IJNS4_1CILi2EEENSA_ILi1EEESC_EEENS1_35KernelTmaWarpSpecializedCooperativeEEENS5_IJNSA_ILi128EEENSA_ILi96EEENSA_ILi64EEEEEENS_12float_e4m3_tENS5_IJlSC_lEEESK_SL_NS4_8TiledMMAINS4_8MMA_AtomIJNS4_4SM904GMMA30MMA_64x96x32_F32E4M3E4M3_SS_TNILNSP_7ScaleInE1ELSR_1EEEEEENS4_6LayoutISD_NS5_IJSC_NSA_ILi0EEESV_EEEEENS5_IJNS4_10UnderscoreESY_SY_EEEEENS4_13SM90_TMA_LOADENS4_14ComposedLayoutINS4_7SwizzleILi2ELi4ELi3EEENS4_18smem_ptr_flag_bitsILi8EEENSU_INS5_IJNSA_ILi8EEESI_EEENS5_IJSI_SC_EEEEEEEvNS4_8identityENS4_23SM90_TMA_LOAD_MULTICASTES1B_vS1C_EENS_8epilogue10collective6detail29Sm90TmaWarpSpecializedAdapterINS1G_15DefaultEpilogueISK_SL_SL_NS1F_6thread17LinearCombinationISK_Li1EffLNS1K_9ScaleType4KindE0ELNS_15FloatRoundStyleE2ESK_EENS1_15EpilogueDefaultEEEEEvvEEEEvNT_6ParamsE,"",@"SHT_CUDA_INFO"
	.sectionflags	@""
	.align	4


	//----- nvinfo : EIATTR_CUDA_API_VERSION
	.align		4
        /*0000*/ 	.byte	0x04, 0x37
        /*0002*/ 	.short	(.L_18 - .L_17)
.L_17:
        /*0004*/ 	.word	0x00000082


	//----- nvinfo : EIATTR_KPARAM_INFO
	.align		4
.L_18:
        /*0008*/ 	.byte	0x04, 0x17
        /*000a*/ 	.short	(.L_20 - .L_19)
.L_19:
        /*000c*/ 	.word	0x00000000
        /*0010*/ 	.short	0x0000
        /*0012*/ 	.short	0x0070
        /*0014*/ 	.byte	0x00, 0xf0, 0x01, 0x10


	//----- nvinfo : EIATTR_SPARSE_MMA_MASK
	.align		4
.L_20:
        /*0018*/ 	.byte	0x03, 0x50
        /*001a*/ 	.short	0x0000


	//----- nvinfo : EIATTR_MAXREG_COUNT
	.align		4
        /*001c*/ 	.byte	0x03, 0x1b
        /*001e*/ 	.short	0x00a8


	//----- nvinfo : EIATTR_NUM_BARRIERS
	.align		4
        /*0020*/ 	.byte	0x02, 0x4c
        /*0022*/ 	.byte	0x01
	.zero		1


	//----- nvinfo : EIATTR_MERCURY_ISA_VERSION
	.align		4
        /*0024*/ 	.byte	0x03, 0x5f
        /*0026*/ 	.short	0x0101


	//----- nvinfo : EIATTR_INT_WARP_WIDE_INSTR_OFFSETS
	.align		4
        /*0028*/ 	.byte	0x04, 0x31
        /*002a*/ 	.short	(.L_22 - .L_21)


	//   ....[0]....
.L_21:
        /*002c*/ 	.word	0x00000650


	//   ....[1]....
        /*0030*/ 	.word	0x00000680


	//   ....[2]....
        /*0034*/ 	.word	0x00000830


	//   ....[3]....
        /*0038*/ 	.word	0x00002a80


	//----- nvinfo : EIATTR_COOP_GROUP_MASK_REGIDS
	.align		4
.L_22:
        /*003c*/ 	.byte	0x04, 0x29
        /*003e*/ 	.short	(.L_24 - .L_23)


	//   ....[0]....
.L_23:
        /*0040*/ 	.word	0xffffffff


	//   ....[1]....
        /*0044*/ 	.word	0xffffffff


	//   ....[2]....
        /*0048*/ 	.word	0xffffffff


	//   ....[3]....
        /*004c*/ 	.word	0xffffffff


	//   ....[4]....
        /*0050*/ 	.word	0xffffffff


	//   ....[5]....
        /*0054*/ 	.word	0xffffffff


	//----- nvinfo : EIATTR_COOP_GROUP_INSTR_OFFSETS
	.align		4
.L_24:
        /*0058*/ 	.byte	0x04, 0x28
        /*005a*/ 	.short	(.L_26 - .L_25)


	//   ....[0]....
.L_25:
        /*005c*/ 	.word	0x00000060


	//   ....[1]....
        /*0060*/ 	.word	0x00000070


	//   ....[2]....
        /*0064*/ 	.word	0x00000130


	//   ....[3]....
        /*0068*/ 	.word	0x00000480


	//   ....[4]....
        /*006c*/ 	.word	0x000009a0


	//   ....[5]....
        /*0070*/ 	.word	0x00001420


	//----- nvinfo : EIATTR_REG_RECONFIG
	.align		4
.L_26:
        /*0074*/ 	.byte	0x01, 0x54
	.zero		2


	//----- nvinfo : EIATTR_MBARRIER_INSTR_OFFSETS
	.align		4
        /*0078*/ 	.byte	0x04, 0x39
        /*007a*/ 	.short	(.L_28 - .L_27)


	//   ....[0]....
.L_27:
        /*007c*/ 	.word	0x00000250
        /*0080*/ 	.word	0x000000ff
        /*0084*/ 	.word	0x00000000
        /*0088*/ 	.short	0x0100
        /*008a*/ 	.byte	0x08
	.zero		1


	//   ....[1]....
        /*008c*/ 	.word	0x00000260
        /*0090*/ 	.word	0x000000ff
        /*0094*/ 	.word	0x00000080
        /*0098*/ 	.short	0x0100
        /*009a*/ 	.byte	0x08
	.zero		1


	//   ....[2]....
        /*009c*/ 	.word	0x00000270
        /*00a0*/ 	.word	0x000000ff
        /*00a4*/ 	.word	0x00000008
        /*00a8*/ 	.short	0x0100
        /*00aa*/ 	.byte	0x08
	.zero		1


	//   ....[3]....
        /*00ac*/ 	.word	0x00000280
        /*00b0*/ 	.word	0x000000ff
        /*00b4*/ 	.word	0x00000088
        /*00b8*/ 	.short	0x0100
        /*00ba*/ 	.byte	0x08
	.zero		1


	//   ....[4]....
        /*00bc*/ 	.word	0x00000290
        /*00c0*/ 	.word	0x000000ff
        /*00c4*/ 	.word	0x00000010
        /*00c8*/ 	.short	0x0100
        /*00ca*/ 	.byte	0x08
	.zero		1


	//   ....[5]....
        /*00cc*/ 	.word	0x000002a0
        /*00d0*/ 	.word	0x000000ff
        /*00d4*/ 	.word	0x00000090
        /*00d8*/ 	.short	0x0100
        /*00da*/ 	.byte	0x08
	.zero		1


	//   ....[6]....
        /*00dc*/ 	.word	0x000002b0
        /*00e0*/ 	.word	0x000000ff
        /*00e4*/ 	.word	0x00000018
        /*00e8*/ 	.short	0x0100
        /*00ea*/ 	.byte	0x08
	.zero		1


	//   ....[7]....
        /*00ec*/ 	.word	0x000002c0
        /*00f0*/ 	.word	0x000000ff
        /*00f4*/ 	.word	0x00000098
        /*00f8*/ 	.short	0x0100
        /*00fa*/ 	.byte	0x08
	.zero		1


	//   ....[8]....
        /*00fc*/ 	.word	0x000002d0
        /*0100*/ 	.word	0x000000ff
        /*0104*/ 	.word	0x00000020
        /*0108*/ 	.short	0x0100
        /*010a*/ 	.byte	0x08
	.zero		1


	//   ....[9]....
        /*010c*/ 	.word	0x000002e0
        /*0110*/ 	.word	0x000000ff
        /*0114*/ 	.word	0x000000a0
        /*0118*/ 	.short	0x0100
        /*011a*/ 	.byte	0x08
	.zero		1


	//   ....[10]....
        /*011c*/ 	.word	0x000002f0
        /*0120*/ 	.word	0x000000ff
        /*0124*/ 	.word	0x00000028
        /*0128*/ 	.short	0x0100
        /*012a*/ 	.byte	0x08
	.zero		1


	//   ....[11]....
        /*012c*/ 	.word	0x00000300
        /*0130*/ 	.word	0x000000ff
        /*0134*/ 	.word	0x000000a8
        /*0138*/ 	.short	0x0100
        /*013a*/ 	.byte	0x08
	.zero		1


	//   ....[12]....
        /*013c*/ 	.word	0x00000310
        /*0140*/ 	.word	0x000000ff
        /*0144*/ 	.word	0x00000030
        /*0148*/ 	.short	0x0100
        /*014a*/ 	.byte	0x08
	.zero		1


	//   ....[13]....
        /*014c*/ 	.word	0x00000320
        /*0150*/ 	.word	0x000000ff
        /*0154*/ 	.word	0x000000b0
        /*0158*/ 	.short	0x0100
        /*015a*/ 	.byte	0x08
	.zero		1


	//   ....[14]....
        /*015c*/ 	.word	0x00000330
        /*0160*/ 	.word	0x000000ff
        /*0164*/ 	.word	0x00000038
        /*0168*/ 	.short	0x0100
        /*016a*/ 	.byte	0x08
	.zero		1


	//   ....[15]....
        /*016c*/ 	.word	0x00000340
        /*0170*/ 	.word	0x000000ff
        /*0174*/ 	.word	0x000000b8
        /*0178*/ 	.short	0x0100
        /*017a*/ 	.byte	0x08
	.zero		1


	//   ....[16]....
        /*017c*/ 	.word	0x00000350
        /*0180*/ 	.word	0x000000ff
        /*0184*/ 	.word	0x00000040
        /*0188*/ 	.short	0x0100
        /*018a*/ 	.byte	0x08
	.zero		1


	//   ....[17]....
        /*018c*/ 	.word	0x00000360
        /*0190*/ 	.word	0x000000ff
        /*0194*/ 	.word	0x000000c0
        /*0198*/ 	.short	0x0100
        /*019a*/ 	.byte	0x08
	.zero		1


	//   ....[18]....
        /*019c*/ 	.word	0x00000370
        /*01a0*/ 	.word	0x000000ff
        /*01a4*/ 	.word	0x00000048
        /*01a8*/ 	.short	0x0100
        /*01aa*/ 	.byte	0x08
	.zero		1


	//   ....[19]....
        /*01ac*/ 	.word	0x00000380
        /*01b0*/ 	.word	0x000000ff
        /*01b4*/ 	.word	0x000000c8
        /*01b8*/ 	.short	0x0100
        /*01ba*/ 	.byte	0x08
	.zero		1


	//   ....[20]....
        /*01bc*/ 	.word	0x00000390
        /*01c0*/ 	.word	0x000000ff
        /*01c4*/ 	.word	0x00000050
        /*01c8*/ 	.short	0x0100
        /*01ca*/ 	.byte	0x08
	.zero		1


	//   ....[21]....
        /*01cc*/ 	.word	0x000003a0
        /*01d0*/ 	.word	0x000000ff
        /*01d4*/ 	.word	0x000000d0
        /*01d8*/ 	.short	0x0100
        /*01da*/ 	.byte	0x08
	.zero		1


	//   ....[22]....
        /*01dc*/ 	.word	0x000003b0
        /*01e0*/ 	.word	0x000000ff
        /*01e4*/ 	.word	0x00000058
        /*01e8*/ 	.short	0x0100
        /*01ea*/ 	.byte	0x08
	.zero		1


	//   ....[23]....
        /*01ec*/ 	.word	0x000003c0
        /*01f0*/ 	.word	0x000000ff
        /*01f4*/ 	.word	0x000000d8
        /*01f8*/ 	.short	0x0100
        /*01fa*/ 	.byte	0x08
	.zero		1


	//   ....[24]....
        /*01fc*/ 	.word	0x000003d0
        /*0200*/ 	.word	0x000000ff
        /*0204*/ 	.word	0x00000060
        /*0208*/ 	.short	0x0100
        /*020a*/ 	.byte	0x08
	.zero		1


	//   ....[25]....
        /*020c*/ 	.word	0x000003e0
        /*0210*/ 	.word	0x000000ff
        /*0214*/ 	.word	0x000000e0
        /*0218*/ 	.short	0x0100
        /*021a*/ 	.byte	0x08
	.zero		1


	//   ....[26]....
        /*021c*/ 	.word	0x000003f0
        /*0220*/ 	.word	0x000000ff
        /*0224*/ 	.word	0x00000068
        /*0228*/ 	.short	0x0100
        /*022a*/ 	.byte	0x08
	.zero		1


	//   ....[27]....
        /*022c*/ 	.word	0x00000400
        /*0230*/ 	.word	0x000000ff
        /*0234*/ 	.word	0x000000e8
        /*0238*/ 	.short	0x0100
        /*023a*/ 	.byte	0x08
	.zero		1


	//   ....[28]....
        /*023c*/ 	.word	0x00000410
        /*0240*/ 	.word	0x000000ff
        /*0244*/ 	.word	0x00000070
        /*0248*/ 	.short	0x0100
        /*024a*/ 	.byte	0x08
	.zero		1


	//   ....[29]....
        /*024c*/ 	.word	0x00000420
        /*0250*/ 	.word	0x000000ff
        /*0254*/ 	.word	0x000000f0
        /*0258*/ 	.short	0x0100
        /*025a*/ 	.byte	0x08
	.zero		1


	//   ....[30]....
        /*025c*/ 	.word	0x00000430
        /*0260*/ 	.word	0x000000ff
        /*0264*/ 	.word	0x00000078
        /*0268*/ 	.short	0x0100
        /*026a*/ 	.byte	0x08
	.zero		1


	//   ....[31]....
        /*026c*/ 	.word	0x00000440
        /*0270*/ 	.word	0x000000ff
        /*0274*/ 	.word	0x000000f8
        /*0278*/ 	.short	0x0100
        /*027a*/ 	.byte	0x08
	.zero		1


	//   ....[32]....
        /*027c*/ 	.word	0x000008b0
        /*0280*/ 	.word	0x000000ff
        /*0284*/ 	.word	0x00000110
        /*0288*/ 	.short	0x0100
        /*028a*/ 	.byte	0x06
	.zero		1


	//   ....[33]....
        /*028c*/ 	.word	0x00000940
        /*0290*/ 	.word	0x000000ff
        /*0294*/ 	.word	0x00000118
        /*0298*/ 	.short	0x0100
        /*029a*/ 	.byte	0x06
	.zero		1


	//   ....[34]....
        /*029c*/ 	.word	0x00001840
        /*02a0*/ 	.word	0x000000ff
        /*02a4*/ 	.word	0x00000000
        /*02a8*/ 	.short	0x010a
        /*02aa*/ 	.byte	0x06
	.zero		1


	//   ....[35]....
        /*02ac*/ 	.word	0x00001880
        /*02b0*/ 	.word	0x000000ff
        /*02b4*/ 	.word	0x00000000
        /*02b8*/ 	.short	0x010a
        /*02ba*/ 	.byte	0x06
	.zero		1


	//   ....[36]....
        /*02bc*/ 	.word	0x00002020
        /*02c0*/ 	.word	0x000000ff
        /*02c4*/ 	.word	0x00000000
        /*02c8*/ 	.short	0x010a
        /*02ca*/ 	.byte	0x0c
	.zero		1


	//   ....[37]....
        /*02cc*/ 	.word	0x00002060
        /*02d0*/ 	.word	0x000000ff
        /*02d4*/ 	.word	0x00000000
        /*02d8*/ 	.short	0x010a
        /*02da*/ 	.byte	0x0c
	.zero		1


	//   ....[38]....
        /*02dc*/ 	.word	0x00002590
        /*02e0*/ 	.word	0x0000006e
        /*02e4*/ 	.word	0x00000000
        /*02e8*/ 	.short	0x0101
        /*02ea*/ 	.byte	0x3f
	.zero		1


	//   ....[39]....
        /*02ec*/ 	.word	0x00002b00
        /*02f0*/ 	.word	0x0000000a
        /*02f4*/ 	.word	0x00000000
        /*02f8*/ 	.short	0x0101
        /*02fa*/ 	.byte	0x3f
	.zero		1


	//   ....[40]....
        /*02fc*/ 	.word	0x000072f0
        /*0300*/ 	.word	0x00000015
        /*0304*/ 	.word	0x00000080
        /*0308*/ 	.short	0x010a
        /*030a*/ 	.byte	0x3f
	.zero		1


	//   ....[41]....
        /*030c*/ 	.word	0x000076a0
        /*0310*/ 	.word	0x00000007
        /*0314*/ 	.word	0x00000118
        /*0318*/ 	.short	0x0101
        /*031a*/ 	.byte	0x3f
	.zero		1


	//   ....[42]....
        /*031c*/ 	.word	0x00007da0
        /*0320*/ 	.word	0x00000007
        /*0324*/ 	.word	0x00000000
        /*0328*/ 	.short	0x010a
        /*032a*/ 	.byte	0x3f
	.zero		1


	//   ....[43]....
        /*032c*/ 	.word	0x00007e20
        /*0330*/ 	.word	0x00000009
        /*0334*/ 	.word	0x00000000
        /*0338*/ 	.short	0x010a
        /*033a*/ 	.byte	0x3f
	.zero		1


	//   ....[44]....
        /*033c*/ 	.word	0x00007eb0
        /*0340*/ 	.word	0x00000006
        /*0344*/ 	.word	0x00000000
        /*0348*/ 	.short	0x010a
        /*034a*/ 	.byte	0x3f
	.zero		1


	//   ....[45]....
        /*034c*/ 	.word	0x00007f40
        /*0350*/ 	.word	0x00000009
        /*0354*/ 	.word	0x00000000
        /*0358*/ 	.short	0x010a
        /*035a*/ 	.byte	0x3f
	.zero		1


	//   ....[46]....
        /*035c*/ 	.word	0x00007fd0
        /*0360*/ 	.word	0x00000006
        /*0364*/ 	.word	0x00000000
        /*0368*/ 	.short	0x010a
        /*036a*/ 	.byte	0x3f
	.zero		1


	//   ....[47]....
        /*036c*/ 	.word	0x00008060
        /*0370*/ 	.word	0x00000009
        /*0374*/ 	.word	0x00000000
        /*0378*/ 	.short	0x010a
        /*037a*/ 	.byte	0x3f
	.zero		1


	//   ....[48]....
        /*037c*/ 	.word	0x000080f0
        /*0380*/ 	.word	0x00000006
        /*0384*/ 	.word	0x00000000
        /*0388*/ 	.short	0x010a
        /*038a*/ 	.byte	0x3f
	.zero		1


	//   ....[49]....
        /*038c*/ 	.word	0x00008180
        /*0390*/ 	.word	0x00000009
        /*0394*/ 	.word	0x00000000
        /*0398*/ 	.short	0x010a
        /*039a*/ 	.byte	0x3f
	.zero		1


	//   ....[50]....
        /*039c*/ 	.word	0x00008210
        /*03a0*/ 	.word	0x00000006
        /*03a4*/ 	.word	0x00000000
        /*03a8*/ 	.short	0x010a
        /*03aa*/ 	.byte	0x3f
	.zero		1


	//   ....[51]....
        /*03ac*/ 	.word	0x000082a0
        /*03b0*/ 	.word	0x00000009
        /*03b4*/ 	.word	0x00000000
        /*03b8*/ 	.short	0x010a
        /*03ba*/ 	.byte	0x3f
	.zero		1


	//   ....[52]....
        /*03bc*/ 	.word	0x00008330
        /*03c0*/ 	.word	0x00000006
        /*03c4*/ 	.word	0x00000000
        /*03c8*/ 	.short	0x010a
        /*03ca*/ 	.byte	0x3f
	.zero		1


	//   ....[53]....
        /*03cc*/ 	.word	0x000083c0
        /*03d0*/ 	.word	0x00000009
        /*03d4*/ 	.word	0x00000000
        /*03d8*/ 	.short	0x010a
        /*03da*/ 	.byte	0x3f
	.zero		1


	//   ....[54]....
        /*03dc*/ 	.word	0x00008450
        /*03e0*/ 	.word	0x00000006
        /*03e4*/ 	.word	0x00000000
        /*03e8*/ 	.short	0x010a
        /*03ea*/ 	.byte	0x3f
	.zero		1


	//   ....[55]....
        /*03ec*/ 	.word	0x000084e0
        /*03f0*/ 	.word	0x00000009
        /*03f4*/ 	.word	0x00000000
        /*03f8*/ 	.short	0x010a
        /*03fa*/ 	.byte	0x3f
	.zero		1


	//   ....[56]....
        /*03fc*/ 	.word	0x00008570
        /*0400*/ 	.word	0x00000006
        /*0404*/ 	.word	0x00000000
        /*0408*/ 	.short	0x010a
        /*040a*/ 	.byte	0x3f
	.zero		1


	//   ....[57]....
        /*040c*/ 	.word	0x00008600
        /*0410*/ 	.word	0x00000003
        /*0414*/ 	.word	0x00000000
        /*0418*/ 	.short	0x010a
        /*041a*/ 	.byte	0x3f
	.zero		1


	//   ....[58]....
        /*041c*/ 	.word	0x00008670
        /*0420*/ 	.word	0x0000000b
        /*0424*/ 	.word	0x00000000
        /*0428*/ 	.short	0x010a
        /*042a*/ 	.byte	0x3f
	.zero		1


	//   ....[59]....
        /*042c*/ 	.word	0x000086d0
        /*0430*/ 	.word	0x00000071
        /*0434*/ 	.word	0x00000000
        /*0438*/ 	.short	0x010a
        /*043a*/ 	.byte	0x3f
	.zero		1


	//   ....[60]....
        /*043c*/ 	.word	0x000087a0
        /*0440*/ 	.word	0x00000015
        /*0444*/ 	.word	0x00000080
        /*0448*/ 	.short	0x010a
        /*044a*/ 	.byte	0x3f
	.zero		1


	//   ....[61]....
        /*044c*/ 	.word	0x00008870
        /*0450*/ 	.word	0x00000007
        /*0454*/ 	.word	0x00000000
        /*0458*/ 	.short	0x010a
        /*045a*/ 	.byte	0x3f
	.zero		1


	//   ....[62]....
        /*045c*/ 	.word	0x000088c0
        /*0460*/ 	.word	0x00000009
        /*0464*/ 	.word	0x00000000
        /*0468*/ 	.short	0x010a
        /*046a*/ 	.byte	0x3f
	.zero		1


	//   ....[63]....
        /*046c*/ 	.word	0x00008910
        /*0470*/ 	.word	0x00000006
        /*0474*/ 	.word	0x00000000
        /*0478*/ 	.short	0x010a
        /*047a*/ 	.byte	0x3f
	.zero		1


	//   ....[64]....
        /*047c*/ 	.word	0x00008960
        /*0480*/ 	.word	0x00000009
        /*0484*/ 	.word	0x00000000
        /*0488*/ 	.short	0x010a
        /*048a*/ 	.byte	0x3f
	.zero		1


	//   ....[65]....
        /*048c*/ 	.word	0x000089b0
        /*0490*/ 	.word	0x00000006
        /*0494*/ 	.word	0x00000000
        /*0498*/ 	.short	0x010a
        /*049a*/ 	.byte	0x3f
	.zero		1


	//   ....[66]....
        /*049c*/ 	.word	0x00008a00
        /*04a0*/ 	.word	0x00000009
        /*04a4*/ 	.word	0x00000000
        /*04a8*/ 	.short	0x010a
        /*04aa*/ 	.byte	0x3f
	.zero		1


	//   ....[67]....
        /*04ac*/ 	.word	0x00008a50
        /*04b0*/ 	.word	0x00000006
        /*04b4*/ 	.word	0x00000000
        /*04b8*/ 	.short	0x010a
        /*04ba*/ 	.byte	0x3f
	.zero		1


	//   ....[68]....
        /*04bc*/ 	.word	0x00008aa0
        /*04c0*/ 	.word	0x00000009
        /*04c4*/ 	.word	0x00000000
        /*04c8*/ 	.short	0x010a
        /*04ca*/ 	.byte	0x3f
	.zero		1


	//   ....[69]....
        /*04cc*/ 	.word	0x00008af0
        /*04d0*/ 	.word	0x00000006
        /*04d4*/ 	.word	0x00000000
        /*04d8*/ 	.short	0x010a
        /*04da*/ 	.byte	0x3f
	.zero		1


	//   ....[70]....
        /*04dc*/ 	.word	0x00008b40
        /*04e0*/ 	.word	0x00000009
        /*04e4*/ 	.word	0x00000000
        /*04e8*/ 	.short	0x010a
        /*04ea*/ 	.byte	0x3f
	.zero		1


	//   ....[71]....
        /*04ec*/ 	.word	0x00008b90
        /*04f0*/ 	.word	0x00000006
        /*04f4*/ 	.word	0x00000000
        /*04f8*/ 	.short	0x010a
        /*04fa*/ 	.byte	0x3f
	.zero		1


	//   ....[72]....
        /*04fc*/ 	.word	0x00008be0
        /*0500*/ 	.word	0x00000009
        /*0504*/ 	.word	0x00000000
        /*0508*/ 	.short	0x010a
        /*050a*/ 	.byte	0x3f
	.zero		1


	//   ....[73]....
        /*050c*/ 	.word	0x00008c30
        /*0510*/ 	.word	0x00000006
        /*0514*/ 	.word	0x00000000
        /*0518*/ 	.short	0x010a
        /*051a*/ 	.byte	0x3f
	.zero		1


	//   ....[74]....
        /*051c*/ 	.word	0x00008c80
        /*0520*/ 	.word	0x00000009
        /*0524*/ 	.word	0x00000000
        /*0528*/ 	.short	0x010a
        /*052a*/ 	.byte	0x3f
	.zero		1


	//   ....[75]....
        /*052c*/ 	.word	0x00008cd0
        /*0530*/ 	.word	0x00000006
        /*0534*/ 	.word	0x00000000
        /*0538*/ 	.short	0x010a
        /*053a*/ 	.byte	0x3f
	.zero		1


	//----- nvinfo : EIATTR_NUM_MBARRIERS
	.align		4
.L_28:
        /*053c*/ 	.byte	0x03, 0x38
        /*053e*/ 	.short	0x0022


	//----- nvinfo : EIATTR_EXIT_INSTR_OFFSETS
	.align		4
        /*0540*/ 	.byte	0x04, 0x1c
        /*0542*/ 	.short	(.L_30 - .L_29)


	//   ....[0]....
.L_29:
        /*0544*/ 	.word	0x00000b00


	//   ....[1]....
        /*0548*/ 	.word	0x000012f0


	//   ....[2]....
        /*054c*/ 	.word	0x00006a20


	//   ....[3]....
        /*0550*/ 	.word	0x00006f80


	//   ....[4]....
        /*0554*/ 	.word	0x00008650


	//----- nvinfo : EIATTR_MAX_THREADS
	.align		4
.L_30:
        /*0558*/ 	.byte	0x04, 0x05
        /*055a*/ 	.short	(.L_32 - .L_31)
.L_31:
        /*055c*/ 	.word	0x00000180
        /*0560*/ 	.word	0x00000001
        /*0564*/ 	.word	0x00000001


	//----- nvinfo : EIATTR_CRS_STACK_SIZE
	.align		4
.L_32:
        /*0568*/ 	.byte	0x04, 0x1e
        /*056a*/ 	.short	(.L_34 - .L_33)
.L_33:
        /*056c*/ 	.word	0x00000000


	//----- nvinfo : EIATTR_CBANK_PARAM_SIZE
	.align		4
.L_34:
        /*0570*/ 	.byte	0x03, 0x19
        /*0572*/ 	.short	0x0470


	//----- nvinfo : EIATTR_PARAM_CBANK
	.align		4
        /*0574*/ 	.byte	0x04, 0x0a
        /*0576*/ 	.short	(.L_36 - .L_35)
	.align		4
.L_35:
        /*0578*/ 	.word	index@(.nv.constant0._ZN7cutlass13device_kernelINS_4gemm6kernel13GemmUniversalIN4cute5tupleIJiiiiEEENS1_10collective13CollectiveMmaINS1_37MainloopSm90TmaGmmaWarpSpecializedFP8ILi16ENS5_IJNS4_1CILi2EEENSA_ILi1EEESC_EEENS1_35KernelTmaWarpSpecializedCooperativeEEENS5_IJNSA_ILi128EEENSA_ILi96EEENSA_ILi64EEEEEENS_12float_e4m3_tENS5_IJlSC_lEEESK_SL_NS4_8TiledMMAINS4_8MMA_AtomIJNS4_4SM904GMMA30MMA_64x96x32_F32E4M3E4M3_SS_TNILNSP_7ScaleInE1ELSR_1EEEEEENS4_6LayoutISD_NS5_IJSC_NSA_ILi0EEESV_EEEEENS5_IJNS4_10UnderscoreESY_SY_EEEEENS4_13SM90_TMA_LOADENS4_14ComposedLayoutINS4_7SwizzleILi2ELi4ELi3EEENS4_18smem_ptr_flag_bitsILi8EEENSU_INS5_IJNSA_ILi8EEESI_EEENS5_IJSI_SC_EEEEEEEvNS4_8identityENS4_23SM90_TMA_LOAD_MULTICASTES1B_vS1C_EENS_8epilogue10collective6detail29Sm90TmaWarpSpecializedAdapterINS1G_15DefaultEpilogueISK_SL_SL_NS1F_6thread17LinearCombinationISK_Li1EffLNS1K_9ScaleType4KindE0ELNS_15FloatRoundStyleE2ESK_EENS1_15EpilogueDefaultEEEEEvvEEEEvNT_6ParamsE)
        /*057c*/ 	.short	0x0210
        /*057e*/ 	.short	0x0470


	//----- nvinfo : EIATTR_SW_WAR
	.align		4
.L_36:
        /*0580*/ 	.byte	0x04, 0x36
        /*0582*/ 	.short	(.L_38 - .L_37)
.L_37:
        /*0584*/ 	.word	0x00000008
.L_38:


//--------------------- .nv.callgraph             --------------------------
	.section	.nv.callgraph,"",@"SHT_CUDA_CALLGRAPH"
	.align	4
	.sectionentsize	8
	.align		4
        /*0000*/ 	.word	0x00000000
	.align		4
        /*0004*/ 	.word	0xffffffff
	.align		4
        /*0008*/ 	.word	0x00000000
	.align		4
        /*000c*/ 	.word	0xfffffffe
	.align		4
        /*0010*/ 	.word	0x00000000
	.align		4
        /*0014*/ 	.word	0xfffffffd
	.align		4
        /*0018*/ 	.word	0x00000000
	.align		4
        /*001c*/ 	.word	0xfffffffc


//--------------------- .nv.constant4             --------------------------
	.section	.nv.constant4,"a",@progbits
	.align	8
	.align		8
.nv.constant4:
        /*0000*/ 	.dword	_ZN40_INTERNAL_02d73457_4_k_cu_d400cec0_165884cuda3std3__45__cpo5beginE
	.align		8
        /*0008*/ 	.dword	_ZN40_INTERNAL_02d73457_4_k_cu_d400cec0_165884cuda3std3__45__cpo3endE
	.align		8
        /*0010*/ 	.dword	_ZN40_INTERNAL_02d73457_4_k_cu_d400cec0_165884cuda3std3__45__cpo6cbeginE
	.align		8
        /*0018*/ 	.dword	_ZN40_INTERNAL_02d73457_4_k_cu_d400cec0_165884cuda3std3__45__cpo4cendE
	.align		8
        /*0020*/ 	.dword	_ZN40_INTERNAL_02d73457_4_k_cu_d400cec0_165884cuda3std3__442_GLOBAL__N__02d73457_4_k_cu_d400cec0_165886ignoreE
	.align		8
        /*0028*/ 	.dword	_ZN40_INTERNAL_02d73457_4_k_cu_d400cec0_165884cuda3std3__419piecewise_constructE
	.align		8
        /*0030*/ 	.dword	_ZN40_INTERNAL_02d73457_4_k_cu_d400cec0_165884cuda3std3__48in_placeE
	.align		8
        /*0038*/ 	.dword	_ZN40_INTERNAL_02d73457_4_k_cu_d400cec0_165884cuda3std6ranges3__45__cpo4swapE
	.align		8
        /*0040*/ 	.dword	_ZN40_INTERNAL_02d73457_4_k_cu_d400cec0_165884cuda3std6ranges3__45__cpo9iter_moveE
	.align		8
        /*0048*/ 	.dword	_ZN40_INTERNAL_02d73457_4_k_cu_d400cec0_165884cute7productE
	.align		8
        /*0050*/ 	.dword	_ZN40_INTERNAL_02d73457_4_k_cu_d400cec0_165884cute1_E


//--------------------- .text._ZN7cutlass13device_kernelINS_4gemm6kernel13GemmUniversalIN4cute5tupleIJiiiiEEENS1_10collective13CollectiveMmaINS1_37MainloopSm90TmaGmmaWarpSpecializedFP8ILi16ENS5_IJNS4_1CILi2EEENSA_ILi1EEESC_EEENS1_35KernelTmaWarpSpecializedCooperativeEEENS5_IJNSA_ILi128EEENSA_ILi96EEENSA_ILi64EEEEEENS_12float_e4m3_tENS5_IJlSC_lEEESK_SL_NS4_8TiledMMAINS4_8MMA_AtomIJNS4_4SM904GMMA30MMA_64x96x32_F32E4M3E4M3_SS_TNILNSP_7ScaleInE1ELSR_1EEEEEENS4_6LayoutISD_NS5_IJSC_NSA_ILi0EEESV_EEEEENS5_IJNS4_10UnderscoreESY_SY_EEEEENS4_13SM90_TMA_LOADENS4_14ComposedLayoutINS4_7SwizzleILi2ELi4ELi3EEENS4_18smem_ptr_flag_bitsILi8EEENSU_INS5_IJNSA_ILi8EEESI_EEENS5_IJSI_SC_EEEEEEEvNS4_8identityENS4_23SM90_TMA_LOAD_MULTICASTES1B_vS1C_EENS_8epilogue10collective6detail29Sm90TmaWarpSpecializedAdapterINS1G_15DefaultEpilogueISK_SL_SL_NS1F_6thread17LinearCombinationISK_Li1EffLNS1K_9ScaleType4KindE0ELNS_15FloatRoundStyleE2ESK_EENS1_15EpilogueDefaultEEEEEvvEEEEvNT_6ParamsE --------------------------
	.section	.text._ZN7cutlass13device_kernelINS_4gemm6kernel13GemmUniversalIN4cute5tupleIJiiiiEEENS1_10collective13CollectiveMmaINS1_37MainloopSm90TmaGmmaWarpSpecializedFP8ILi16ENS5_IJNS4_1CILi2EEENSA_ILi1EEESC_EEENS1_35KernelTmaWarpSpecializedCooperativeEEENS5_IJNSA_ILi128EEENSA_ILi96EEENSA_ILi64EEEEEENS_12float_e4m3_tENS5_IJlSC_lEEESK_SL_NS4_8TiledMMAINS4_8MMA_AtomIJNS4_4SM904GMMA30MMA_64x96x32_F32E4M3E4M3_SS_TNILNSP_7ScaleInE1ELSR_1EEEEEENS4_6LayoutISD_NS5_IJSC_NSA_ILi0EEESV_EEEEENS5_IJNS4_10UnderscoreESY_SY_EEEEENS4_13SM90_TMA_LOADENS4_14ComposedLayoutINS4_7SwizzleILi2ELi4ELi3EEENS4_18smem_ptr_flag_bitsILi8EEENSU_INS5_IJNSA_ILi8EEESI_EEENS5_IJSI_SC_EEEEEEEvNS4_8identityENS4_23SM90_TMA_LOAD_MULTICASTES1B_vS1C_EENS_8epilogue10collective6detail29Sm90TmaWarpSpecializedAdapterINS1G_15DefaultEpilogueISK_SL_SL_NS1F_6thread17LinearCombinationISK_Li1EffLNS1K_9ScaleType4KindE0ELNS_15FloatRoundStyleE2ESK_EENS1_15EpilogueDefaultEEEEEvvEEEEvNT_6ParamsE,"ax",@progbits
	.align	128
.text._ZN7cutlass13device_kernelINS_4gemm6kernel13GemmUniversalIN4cute5tupleIJiiiiEEENS1_10collective13CollectiveMmaINS1_37MainloopSm90TmaGmmaWarpSpecializedFP8ILi16ENS5_IJNS4_1CILi2EEENSA_ILi1EEESC_EEENS1_35KernelTmaWarpSpecializedCooperativeEEENS5_IJNSA_ILi128EEENSA_ILi96EEENSA_ILi64EEEEEENS_12float_e4m3_tENS5_IJlSC_lEEESK_SL_NS4_8TiledMMAINS4_8MMA_AtomIJNS4_4SM904GMMA30MMA_64x96x32_F32E4M3E4M3_SS_TNILNSP_7ScaleInE1ELSR_1EEEEEENS4_6LayoutISD_NS5_IJSC_NSA_ILi0EEESV_EEEEENS5_IJNS4_10UnderscoreESY_SY_EEEEENS4_13SM90_TMA_LOADENS4_14ComposedLayoutINS4_7SwizzleILi2ELi4ELi3EEENS4_18smem_ptr_flag_bitsILi8EEENSU_INS5_IJNSA_ILi8EEESI_EEENS5_IJSI_SC_EEEEEEEvNS4_8identityENS4_23SM90_TMA_LOAD_MULTICASTES1B_vS1C_EENS_8epilogue10collective6detail29Sm90TmaWarpSpecializedAdapterINS1G_15DefaultEpilogueISK_SL_SL_NS1F_6thread17LinearCombinationISK_Li1EffLNS1K_9ScaleType4KindE0ELNS_15FloatRoundStyleE2ESK_EENS1_15EpilogueDefaultEEEEEvvEEEEvNT_6ParamsE:
        .type           _ZN7cutlass13device_kernelINS_4gemm6kernel13GemmUniversalIN4cute5tupleIJiiiiEEENS1_10collective13CollectiveMmaINS1_37MainloopSm90TmaGmmaWarpSpecializedFP8ILi16ENS5_IJNS4_1CILi2EEENSA_ILi1EEESC_EEENS1_35KernelTmaWarpSpecializedCooperativeEEENS5_IJNSA_ILi128EEENSA_ILi96EEENSA_ILi64EEEEEENS_12float_e4m3_tENS5_IJlSC_lEEESK_SL_NS4_8TiledMMAINS4_8MMA_AtomIJNS4_4SM904GMMA30MMA_64x96x32_F32E4M3E4M3_SS_TNILNSP_7ScaleInE1ELSR_1EEEEEENS4_6LayoutISD_NS5_IJSC_NSA_ILi0EEESV_EEEEENS5_IJNS4_10UnderscoreESY_SY_EEEEENS4_13SM90_TMA_LOADENS4_14ComposedLayoutINS4_7SwizzleILi2ELi4ELi3EEENS4_18smem_ptr_flag_bitsILi8EEENSU_INS5_IJNSA_ILi8EEESI_EEENS5_IJSI_SC_EEEEEEEvNS4_8identityENS4_23SM90_TMA_LOAD_MULTICASTES1B_vS1C_EENS_8epilogue10collective6detail29Sm90TmaWarpSpecializedAdapterINS1G_15DefaultEpilogueISK_SL_SL_NS1F_6thread17LinearCombinationISK_Li1EffLNS1K_9ScaleType4KindE0ELNS_15FloatRoundStyleE2ESK_EENS1_15EpilogueDefaultEEEEEvvEEEEvNT_6ParamsE,@function
        .size           _ZN7cutlass13device_kernelINS_4gemm6kernel13GemmUniversalIN4cute5tupleIJiiiiEEENS1_10collective13CollectiveMmaINS1_37MainloopSm90TmaGmmaWarpSpecializedFP8ILi16ENS5_IJNS4_1CILi2EEENSA_ILi1EEESC_EEENS1_35KernelTmaWarpSpecializedCooperativeEEENS5_IJNSA_ILi128EEENSA_ILi96EEENSA_ILi64EEEEEENS_12float_e4m3_tENS5_IJlSC_lEEESK_SL_NS4_8TiledMMAINS4_8MMA_AtomIJNS4_4SM904GMMA30MMA_64x96x32_F32E4M3E4M3_SS_TNILNSP_7ScaleInE1ELSR_1EEEEEENS4_6LayoutISD_NS5_IJSC_NSA_ILi0EEESV_EEEEENS5_IJNS4_10UnderscoreESY_SY_EEEEENS4_13SM90_TMA_LOADENS4_14ComposedLayoutINS4_7SwizzleILi2ELi4ELi3EEENS4_18smem_ptr_flag_bitsILi8EEENSU_INS5_IJNSA_ILi8EEESI_EEENS5_IJSI_SC_EEEEEEEvNS4_8identityENS4_23SM90_TMA_LOAD_MULTICASTES1B_vS1C_EENS_8epilogue10collective6detail29Sm90TmaWarpSpecializedAdapterINS1G_15DefaultEpilogueISK_SL_SL_NS1F_6thread17LinearCombinationISK_Li1EffLNS1K_9ScaleType4KindE0ELNS_15FloatRoundStyleE2ESK_EENS1_15EpilogueDefaultEEEEEvvEEEEvNT_6ParamsE,(.L_x_197 - _ZN7cutlass13device_kernelINS_4gemm6kernel13GemmUniversalIN4cute5tupleIJiiiiEEENS1_10collective13CollectiveMmaINS1_37MainloopSm90TmaGmmaWarpSpecializedFP8ILi16ENS5_IJNS4_1CILi2EEENSA_ILi1EEESC_EEENS1_35KernelTmaWarpSpecializedCooperativeEEENS5_IJNSA_ILi128EEENSA_ILi96EEENSA_ILi64EEEEEENS_12float_e4m3_tENS5_IJlSC_lEEESK_SL_NS4_8TiledMMAINS4_8MMA_AtomIJNS4_4SM904GMMA30MMA_64x96x32_F32E4M3E4M3_SS_TNILNSP_7ScaleInE1ELSR_1EEEEEENS4_6LayoutISD_NS5_IJSC_NSA_ILi0EEESV_EEEEENS5_IJNS4_10UnderscoreESY_SY_EEEEENS4_13SM90_TMA_LOADENS4_14ComposedLayoutINS4_7SwizzleILi2ELi4ELi3EEENS4_18smem_ptr_flag_bitsILi8EEENSU_INS5_IJNSA_ILi8EEESI_EEENS5_IJSI_SC_EEEEEEEvNS4_8identityENS4_23SM90_TMA_LOAD_MULTICASTES1B_vS1C_EENS_8epilogue10collective6detail29Sm90TmaWarpSpecializedAdapterINS1G_15DefaultEpilogueISK_SL_SL_NS1F_6thread17LinearCombinationISK_Li1EffLNS1K_9ScaleType4KindE0ELNS_15FloatRoundStyleE2ESK_EENS1_15EpilogueDefaultEEEEEvvEEEEvNT_6ParamsE)
        .other          _ZN7cutlass13device_kernelINS_4gemm6kernel13GemmUniversalIN4cute5tupleIJiiiiEEENS1_10collective13CollectiveMmaINS1_37MainloopSm90TmaGmmaWarpSpecializedFP8ILi16ENS5_IJNS4_1CILi2EEENSA_ILi1EEESC_EEENS1_35KernelTmaWarpSpecializedCooperativeEEENS5_IJNSA_ILi128EEENSA_ILi96EEENSA_ILi64EEEEEENS_12float_e4m3_tENS5_IJlSC_lEEESK_SL_NS4_8TiledMMAINS4_8MMA_AtomIJNS4_4SM904GMMA30MMA_64x96x32_F32E4M3E4M3_SS_TNILNSP_7ScaleInE1ELSR_1EEEEEENS4_6LayoutISD_NS5_IJSC_NSA_ILi0EEESV_EEEEENS5_IJNS4_10UnderscoreESY_SY_EEEEENS4_13SM90_TMA_LOADENS4_14ComposedLayoutINS4_7SwizzleILi2ELi4ELi3EEENS4_18smem_ptr_flag_bitsILi8EEENSU_INS5_IJNSA_ILi8EEESI_EEENS5_IJSI_SC_EEEEEEEvNS4_8identityENS4_23SM90_TMA_LOAD_MULTICASTES1B_vS1C_EENS_8epilogue10collective6detail29Sm90TmaWarpSpecializedAdapterINS1G_15DefaultEpilogueISK_SL_SL_NS1F_6thread17LinearCombinationISK_Li1EffLNS1K_9ScaleType4KindE0ELNS_15FloatRoundStyleE2ESK_EENS1_15EpilogueDefaultEEEEEvvEEEEvNT_6ParamsE,@"STO_CUDA_ENTRY STV_DEFAULT"
_ZN7cutlass13device_kernelINS_4gemm6kernel13GemmUniversalIN4cute5tupleIJiiiiEEENS1_10collective13CollectiveMmaINS1_37MainloopSm90TmaGmmaWarpSpecializedFP8ILi16ENS5_IJNS4_1CILi2EEENSA_ILi1EEESC_EEENS1_35KernelTmaWarpSpecializedCooperativeEEENS5_IJNSA_ILi128EEENSA_ILi96EEENSA_ILi64EEEEEENS_12float_e4m3_tENS5_IJlSC_lEEESK_SL_NS4_8TiledMMAINS4_8MMA_AtomIJNS4_4SM904GMMA30MMA_64x96x32_F32E4M3E4M3_SS_TNILNSP_7ScaleInE1ELSR_1EEEEEENS4_6LayoutISD_NS5_IJSC_NSA_ILi0EEESV_EEEEENS5_IJNS4_10UnderscoreESY_SY_EEEEENS4_13SM90_TMA_LOADENS4_14ComposedLayoutINS4_7SwizzleILi2ELi4ELi3EEENS4_18smem_ptr_flag_bitsILi8EEENSU_INS5_IJNSA_ILi8EEESI_EEENS5_IJSI_SC_EEEEEEEvNS4_8identityENS4_23SM90_TMA_LOAD_MULTICASTES1B_vS1C_EENS_8epilogue10collective6detail29Sm90TmaWarpSpecializedAdapterINS1G_15DefaultEpilogueISK_SL_SL_NS1F_6thread17LinearCombinationISK_Li1EffLNS1K_9ScaleType4KindE0ELNS_15FloatRoundStyleE2ESK_EENS1_15EpilogueDefaultEEEEEvvEEEEvNT_6ParamsE:
[----:B------:R-:W-:Y:S01]  /*0000*/  LDC R1, c[0x0][0x28] ;  /* 0x00000a00ff017b82 */ /* 0x000fe20000000800 */
[----:B------:R-:W0:Y:S01]  /*0010*/  S2R R0, SR_TID.X ;  /* 0x0000000000007919 */ /* 0x000e220000002100 */
[----:B------:R-:W-:Y:S01]  /*0020*/  ELECT P0, URZ, PT ;  /* 0x00000000003f782f */ /* 0x000fe20003800000 */
[----:B------:R-:W-:Y:S01]  /*0030*/  BSSY B0, `(.L_x_0) ;  /* 0x000000f000007945 */ /* 0x000fe20003800000 */
[--C-:B0-----:R-:W-:Y:S02]  /*0040*/  SHF.R.U32.HI R2, RZ, 0x5, R0.reuse ;  /* 0x00000005ff027819 */ /* 0x101fe40000011600 */
[----:B------:R-:W-:-:S03]  /*0050*/  SHF.R.U32.HI R3, RZ, 0x7, R0 ;  /* 0x00000007ff037819 */ /* 0x000fc60000011600 */
[----:B------:R-:W0:Y:S04]  /*0060*/  SHFL.IDX PT, R7, R2, RZ, 0x1f ;  /* 0x00001fff02077589 */ /* 0x000e2800000e0000 */
[----:B------:R-:W1:Y:S01]  /*0070*/  SHFL.IDX PT, R3, R3, RZ, 0x1f ;  /* 0x00001fff03037589 */ /* 0x000e6200000e0000 */
[----:B0-----:R-:W-:-:S13]  /*0080*/  ISETP.NE.OR P0, PT, R7, RZ, !P0 ;  /* 0x000000ff0700720c */ /* 0x001fda0004705670 */
[----:B-1----:R-:W-:Y:S05]  /*0090*/  @P0 BRA `(.L_x_1) ;  /* 0x0000000000200947 */ /* 0x002fea0003800000 */
[----:B------:R-:W-:Y:S02]  /*00a0*/  ULDC.64 UR4, c[0x0][0x198] ;  /* 0x0000660000047ab9 */ /* 0x000fe40000000a00 */
[----:B------:R-:W-:Y:S02]  /*00b0*/  UIADD3 UR6, UP0, UR4, 0xf0, URZ ;  /* 0x000000f004067890 */ /* 0x000fe4000ff1e03f */
[----:B------:R-:W-:Y:S02]  /*00c0*/  UIADD3 UR4, UP1, UR4, 0x1f0, URZ ;  /* 0x000001f004047890 */ /* 0x000fe4000ff3e03f */
[----:B------:R-:W-:Y:S02]  /*00d0*/  UIADD3.X UR7, URZ, UR5, URZ, UP0, !UPT ;  /* 0x000000053f077290 */ /* 0x000fe400087fe43f */
[----:B------:R-:W-:-:S07]  /*00e0*/  UIADD3.X UR5, URZ, UR5, URZ, UP1, !UPT ;  /* 0x000000053f057290 */ /* 0x000fce0008ffe43f */
[----:B------:R0:W-:Y:S02]  /*00f0*/  UTMACCTL.PF [UR6] ;  /* 0x00000000060079b9 */ /* 0x0001e40008040000 */
[----:B------:R0:W-:Y:S02]  /*0100*/  UTMACCTL.PF [UR4] ;  /* 0x00000000040079b9 */ /* 0x0001e40008040000 */
[----:B0-----:R-:W-:Y:S01]  /*0110*/  NOP ;  /* 0x0000000000007918 */ /* 0x001fe20000000000 */
.L_x_1:
[----:B------:R-:W-:Y:S05]  /*0120*/  BSYNC B0 ;  /* 0x0000000000007941 */ /* 0x000fea0003800000 */
.L_x_0:
[----:B------:R-:W0:Y:S02]  /*0130*/  SHFL.IDX PT, R4, R2, RZ, 0x1f ;  /* 0x00001fff02047589 */ /* 0x000e2400000e0000 */
[----:B0-----:R-:W-:-:S13]  /*0140*/  ISETP.NE.AND P0, PT, R4, RZ, PT ;  /* 0x000000ff0400720c */ /* 0x001fda0003f05270 */
[----:B------:R-:W-:Y:S05]  /*0150*/  @P0 BRA `(.L_x_2) ;  /* 0x0000000000c40947 */ /* 0x000fea0003800000 */
[----:B------:R-:W-:Y:S01]  /*0160*/  ELECT P0, URZ, PT ;  /* 0x00000000003f782f */ /* 0x000fe20003800000 */
[----:B------:R-:W-:-:S12]  /*0170*/  BSSY B0, `(.L_x_2) ;  /* 0x000002f000007945 */ /* 0x000fd80003800000 */
[----:B------:R-:W-:Y:S05]  /*0180*/  @!P0 BRA `(.L_x_3) ;  /* 0x0000000000b48947 */ /* 0x000fea0003800000 */
[----:B------:R-:W0:Y:S01]  /*0190*/  S2UR UR8, SR_CgaCtaId ;  /* 0x00000000000879c3 */ /* 0x000e220000008800 */
[----:B------:R-:W-:Y:S01]  /*01a0*/  UMOV UR4, 0x400 ;  /* 0x0000040000047882 */ /* 0x000fe20000000000 */
[----:B------:R-:W-:Y:S01]  /*01b0*/  UMOV UR5, 0x1 ;  /* 0x0000000100057882 */ /* 0x000fe20000000000 */
[----:B------:R-:W-:Y:S02]  /*01c0*/  UMOV UR6, 0x4 ;  /* 0x0000000400067882 */ /* 0x000fe40000000000 */
[----:B------:R-:W-:-:S04]  /*01d0*/  UIADD3 UR6, -UR6, 0x100000, URZ ;  /* 0x0010000006067890 */ /* 0x000fc8000fffe13f */
[----:B------:R-:W-:Y:S02]  /*01e0*/  USHF.L.U32 UR7, UR6, 0xb, URZ ;  /* 0x0000000b06077899 */ /* 0x000fe4000800063f */
[----:B------:R-:W-:Y:S02]  /*01f0*/  USHF.L.U32 UR6, UR6, 0x1, URZ ;  /* 0x0000000106067899 */ /* 0x000fe4000800063f */
[----:B0-----:R-:W-:Y:S02]  /*0200*/  ULEA UR8, UR8, UR4, 0x18 ;  /* 0x0000000408087291 */ /* 0x001fe4000f8ec03f */
[----:B------:R-:W-:-:S04]  /*0210*/  UIADD3 UR4, -UR5, 0x100000, URZ ;  /* 0x0010000005047890 */ /* 0x000fc8000fffe13f */
[----:B------:R-:W-:Y:S02]  /*0220*/  USHF.L.U32 UR5, UR4, 0xb, URZ ;  /* 0x0000000b04057899 */ /* 0x000fe4000800063f */
[----:B------:R-:W-:Y:S01]  /*0230*/  USHF.L.U32 UR4, UR4, 0x1, URZ ;  /* 0x0000000104047899 */ /* 0x000fe2000800063f */
[----:B------:R-:W0:Y:S11]  /*0240*/  FENCE.VIEW.ASYNC.S ;  /* 0x00000000000073c6 */ /* 0x000e360000000000 */
[----:B0-----:R0:W1:Y:S01]  /*0250*/  SYNCS.EXCH.64 URZ, [UR8], UR4 ;  /* 0x00000004083f75b2 */ /* 0x0010620008000100 */
[----:B------:R0:W2:Y:S01]  /*0260*/  SYNCS.EXCH.64 URZ, [UR8+0x80], UR6 ;  /* 0x00008006083f75b2 */ /* 0x0000a20008000100 */
[----:B------:R0:W3:Y:S01]  /*0270*/  SYNCS.EXCH.64 URZ, [UR8+0x8], UR4 ;  /* 0x00000804083f75b2 */ /* 0x0000e20008000100 */
[----:B------:R0:W4:Y:S01]  /*0280*/  SYNCS.EXCH.64 URZ, [UR8+0x88], UR6 ;  /* 0x00008806083f75b2 */ /* 0x0001220008000100 */
[----:B------:R0:W0:Y:S01]  /*0290*/  SYNCS.EXCH.64 URZ, [UR8+0x10], UR4 ;  /* 0x00001004083f75b2 */ /* 0x0000220008000100 */
        /* <DEDUP_REMOVED lines=27> */
[----:B-1234-:R-:W-:Y:S01]  /*0450*/  NOP ;  /* 0x0000000000007918 */ /* 0x01efe20000000000 */
.L_x_3:
[----:B0-----:R-:W-:Y:S05]  /*0460*/  BSYNC B0 ;  /* 0x0000000000007941 */ /* 0x001fea0003800000 */
.L_x_2:
[----:B------:R-:W-:Y:S01]  /*0470*/  SHF.R.S32.HI R5, RZ, 0x1f, R0 ;  /* 0x0000001fff057819 */ /* 0x000fe20000011400 */
[----:B------:R-:W0:Y:S01]  /*0480*/  SHFL.IDX PT, R2, R2, RZ, 0x1f ;  /* 0x00001fff02027589 */ /* 0x000e2200000e0000 */
[----:B------:R-:W1:Y:S01]  /*0490*/  S2UR UR8, SR_CTAID.X ;  /* 0x00000000000879c3 */ /* 0x000e620000002500 */
[----:B------:R-:W-:Y:S02]  /*04a0*/  ELECT P0, URZ, PT ;  /* 0x00000000003f782f */ /* 0x000fe40003800000 */
[----:B------:R-:W-:Y:S01]  /*04b0*/  LEA.HI R5, R5, R0, RZ, 0x7 ;  /* 0x0000000005057211 */ /* 0x000fe200078f38ff */
[----:B------:R-:W2:Y:S01]  /*04c0*/  S2R R8, SR_CTAID.Y ;  /* 0x0000000000087919 */ /* 0x000ea20000002600 */
[----:B------:R-:W-:Y:S01]  /*04d0*/  SHF.R.S32.HI R11, RZ, 0x1f, R4 ;  /* 0x0000001fff0b7819 */ /* 0x000fe20000011404 */
[----:B------:R-:W-:Y:S01]  /*04e0*/  ULDC UR4, c[0x0][0x150] ;  /* 0x0000540000047ab9 */ /* 0x000fe20000000800 */
[----:B------:R-:W-:Y:S01]  /*04f0*/  LOP3.LUT R5, R5, 0xffffff80, RZ, 0xc0, !PT ;  /* 0xffffff8005057812 */ /* 0x000fe200078ec0ff */
[----:B------:R-:W-:Y:S01]  /*0500*/  VIADD R16, R3, 0xffffffff ;  /* 0xffffffff03107836 */ /* 0x000fe20000000000 */
[----:B------:R-:W-:Y:S01]  /*0510*/  LEA.HI R11, R11, R4, RZ, 0x2 ;  /* 0x000000040b0b7211 */ /* 0x000fe200078f10ff */
[----:B------:R-:W3:Y:S01]  /*0520*/  LDC R12, c[0x0][0x144] ;  /* 0x00005100ff0c7b82 */ /* 0x000ee20000000800 */
[----:B------:R-:W-:Y:S01]  /*0530*/  NOP ;  /* 0x0000000000007918 */ /* 0x000fe20000000000 */
[----:B------:R-:W-:Y:S01]  /*0540*/  IMAD.IADD R6, R0, 0x1, -R5 ;  /* 0x0000000100067824 */ /* 0x000fe200078e0a05 */
[----:B------:R-:W-:Y:S01]  /*0550*/  LOP3.LUT R11, R11, 0x3ffffffc, RZ, 0xc0, !PT ;  /* 0x3ffffffc0b0b7812 */ /* 0x000fe200078ec0ff */
[----:B------:R-:W-:Y:S01]  /*0560*/  NOP ;  /* 0x0000000000007918 */ /* 0x000fe20000000000 */
[----:B------:R-:W-:-:S02]  /*0570*/  ISETP.NE.AND P4, PT, R3, RZ, PT ;  /* 0x000000ff0300720c */ /* 0x000fc40003f85270 */
[----:B------:R-:W-:Y:S01]  /*0580*/  SHF.R.S32.HI R5, RZ, 0x1f, R6 ;  /* 0x0000001fff057819 */ /* 0x000fe20000011406 */
[----:B------:R-:W-:Y:S01]  /*0590*/  IMAD.IADD R4, R4, 0x1, -R11 ;  /* 0x0000000104047824 */ /* 0x000fe200078e0a0b */
[----:B------:R-:W4:Y:S01]  /*05a0*/  LDC R15, c[0x0][0x140] ;  /* 0x00005000ff0f7b82 */ /* 0x000f220000000800 */
[----:B------:R-:W-:Y:S02]  /*05b0*/  ISETP.GE.U32.AND P6, PT, R16, 0x2, PT ;  /* 0x000000021000780c */ /* 0x000fe40003fc6070 */
[----:B------:R-:W-:Y:S02]  /*05c0*/  LEA.HI R5, R5, R6, RZ, 0x3 ;  /* 0x0000000605057211 */ /* 0x000fe400078f18ff */
[----:B0-----:R-:W-:Y:S02]  /*05d0*/  ISETP.NE.OR P0, PT, R2, RZ, !P0 ;  /* 0x000000ff0200720c */ /* 0x001fe40004705670 */
[--C-:B------:R-:W-:Y:S01]  /*05e0*/  SHF.R.S32.HI R2, RZ, 0x3, R5.reuse ;  /* 0x00000003ff027819 */ /* 0x100fe20000011405 */
[----:B------:R-:W0:Y:S01]  /*05f0*/  LDC R11, c[0x0][0x148] ;  /* 0x00005200ff0b7b82 */ /* 0x000e220000000800 */
[----:B------:R-:W-:-:S02]  /*0600*/  SHF.R.S32.HI R5, RZ, 0x1f, R5 ;  /* 0x0000001fff057819 */ /* 0x000fc40000011405 */
[----:B-1----:R-:W-:Y:S02]  /*0610*/  I2FP.F32.U32 R10, UR8 ;  /* 0x00000008000a7c45 */ /* 0x002fe40008201000 */
[----:B------:R-:W-:-:S03]  /*0620*/  LEA.HI R5, R5, R2, RZ, 0x2 ;  /* 0x0000000205057211 */ /* 0x000fc600078f10ff */
[----:B------:R-:W-:Y:S01]  /*0630*/  FMUL R10, R10, UR4 ;  /* 0x000000040a0a7c20 */ /* 0x000fe20008400000 */
[----:B------:R-:W-:Y:S01]  /*0640*/  LOP3.LUT R5, R5, 0xfffffffc, RZ, 0xc0, !PT ;  /* 0xfffffffc05057812 */ /* 0x000fe200078ec0ff */
[----:B------:R-:W-:Y:S01]  /*0650*/  VOTEU.ALL UP0, P0 ;  /* 0x00000000003f7886 */ /* 0x000fe20000000000 */
[----:B--2---:R-:W-:Y:S01]  /*0660*/  I2FP.F32.U32 R13, R8 ;  /* 0x00000008000d7245 */ /* 0x004fe20000201000 */
[----:B------:R-:W-:Y:S01]  /*0670*/  ULDC UR4, c[0x0][0x154] ;  /* 0x0000550000047ab9 */ /* 0x000fe20000000800 */
[----:B------:R-:W-:Y:S01]  /*0680*/  VOTEU.ALL UP1, P0 ;  /* 0x00000000003f7886 */ /* 0x000fe20000020000 */
[----:B------:R-:W1:Y:S01]  /*0690*/  F2I.U32.TRUNC.NTZ R10, R10 ;  /* 0x0000000a000a7305 */ /* 0x000e62000020f000 */
[----:B------:R-:W-:Y:S01]  /*06a0*/  IMAD.IADD R5, R2, 0x1, -R5 ;  /* 0x0000000102057824 */ /* 0x000fe200078e0a05 */
[----:B------:R-:W2:Y:S01]  /*06b0*/  @!UP0 S2UR UR7, SR_CgaCtaId ;  /* 0x00000000000789c3 */ /* 0x000ea20000008800 */
[----:B------:R-:W-:Y:S01]  /*06c0*/  FMUL R14, R13, UR4 ;  /* 0x000000040d0e7c20 */ /* 0x000fe20008400000 */
[----:B------:R-:W-:Y:S01]  /*06d0*/  UMOV UR4, 0x20 ;  /* 0x0000002000047882 */ /* 0x000fe20000000000 */
[----:B------:R-:W-:Y:S01]  /*06e0*/  IMAD R5, R4, 0x4, R5 ;  /* 0x0000000404057824 */ /* 0x000fe200078e0205 */
[----:B------:R-:W-:Y:S01]  /*06f0*/  @!UP0 UMOV UR6, 0x400 ;  /* 0x0000040000068882 */ /* 0x000fe20000000000 */
[----:B------:R-:W-:-:S04]  /*0700*/  @!UP0 UIADD3 UR4, -UR4, 0x100000, URZ ;  /* 0x0010000004048890 */ /* 0x000fc8000fffe13f */
[----:B------:R-:W-:Y:S02]  /*0710*/  @!UP0 USHF.L.U32 UR5, UR4, 0xb, URZ ;  /* 0x0000000b04058899 */ /* 0x000fe4000800063f */
[----:B------:R-:W-:Y:S01]  /*0720*/  @!UP0 USHF.L.U32 UR4, UR4, 0x1, URZ ;  /* 0x0000000104048899 */ /* 0x000fe2000800063f */
[----:B----4-:R-:W-:Y:S01]  /*0730*/  ISETP.EQ.U32.AND P3, PT, R15, 0x1, PT ;  /* 0x000000010f00780c */ /* 0x010fe20003f62070 */
[----:B------:R-:W4:Y:S01]  /*0740*/  F2I.U32.TRUNC.NTZ R14, R14 ;  /* 0x0000000e000e7305 */ /* 0x000f22000020f000 */
[----:B------:R-:W-:-:S04]  /*0750*/  LEA.HI R2, R5, R5, RZ, 0x1 ;  /* 0x0000000505027211 */ /* 0x000fc800078f08ff */
[----:B------:R-:W-:Y:S01]  /*0760*/  LOP3.LUT R4, R2, 0xfffffffe, RZ, 0xc0, !PT ;  /* 0xfffffffe02047812 */ /* 0x000fe200078ec0ff */
[----:B-1----:R-:W-:Y:S01]  /*0770*/  IMAD.MOV R17, RZ, RZ, -R10 ;  /* 0x000000ffff117224 */ /* 0x002fe200078e0a0a */
[----:B------:R-:W-:-:S03]  /*0780*/  SHF.R.S32.HI R2, RZ, 0x1f, R7 ;  /* 0x0000001fff027819 */ /* 0x000fc60000011407 */
[----:B---3--:R-:W-:Y:S01]  /*0790*/  IMAD R10, R12, R17, UR8 ;  /* 0x000000080c0a7e24 */ /* 0x008fe2000f8e0211 */
[----:B------:R-:W-:Y:S01]  /*07a0*/  LEA.HI R2, R2, R7, RZ, 0x2 ;  /* 0x0000000702027211 */ /* 0x000fe200078f10ff */
[C---:B------:R-:W-:Y:S02]  /*07b0*/  IMAD.IADD R13, R5.reuse, 0x1, -R4 ;  /* 0x00000001050d7824 */ /* 0x040fe400078e0a04 */
[----:B------:R-:W-:Y:S01]  /*07c0*/  IMAD.SHL.U32 R4, R5, 0x4, RZ ;  /* 0x0000000405047824 */ /* 0x000fe200078e00ff */
[----:B------:R-:W-:Y:S01]  /*07d0*/  LOP3.LUT R2, R2, 0xfffffffc, RZ, 0xc0, !PT ;  /* 0xfffffffc02027812 */ /* 0x000fe200078ec0ff */
[----:B----4-:R-:W-:Y:S01]  /*07e0*/  IMAD.MOV R20, RZ, RZ, -R14 ;  /* 0x000000ffff147224 */ /* 0x010fe200078e0a0e */
[----:B------:R-:W-:Y:S01]  /*07f0*/  ISETP.NE.AND P2, PT, R13, R10, PT ;  /* 0x0000000a0d00720c */ /* 0x000fe20003f45270 */
[----:B--2---:R-:W-:Y:S01]  /*0800*/  @!UP0 ULEA UR6, UR7, UR6, 0x18 ;  /* 0x0000000607068291 */ /* 0x004fe2000f8ec03f */
[----:B------:R-:W-:Y:S01]  /*0810*/  LOP3.LUT R5, R5, 0xc, R4, 0x78, !PT ;  /* 0x0000000c05057812 */ /* 0x000fe200078e7804 */
[----:B------:R-:W-:Y:S01]  /*0820*/  IMAD.IADD R7, R7, 0x1, -R2 ;  /* 0x0000000107077824 */ /* 0x000fe200078e0a02 */
[----:B------:R-:W-:Y:S01]  /*0830*/  VOTEU.ALL UP0, P0 ;  /* 0x00000000003f7886 */ /* 0x000fe20000000000 */
[----:B0-----:R-:W-:Y:S01]  /*0840*/  IMAD R13, R11, R20, R8 ;  /* 0x000000140b0d7224 */ /* 0x001fe200078e0208 */
[----:B------:R-:W-:Y:S01]  /*0850*/  LOP3.LUT P0, RZ, R6, 0x7, RZ, 0xc0, !PT ;  /* 0x0000000706ff7812 */ /* 0x000fe2000780c0ff */
[----:B------:R-:W-:Y:S01]  /*0860*/  IMAD.MOV.U32 R6, RZ, RZ, 0x1 ;  /* 0x00000001ff067424 */ /* 0x000fe200078e00ff */
[----:B------:R-:W-:-:S02]  /*0870*/  ISETP.NE.AND P1, PT, R7, 0x3, PT ;  /* 0x000000030700780c */ /* 0x000fc40003f25270 */
[----:B------:R-:W-:Y:S02]  /*0880*/  ISETP.LT.U32.AND P0, PT, R5, 0x2, !P0 ;  /* 0x000000020500780c */ /* 0x000fe40004701070 */
[----:B------:R-:W-:Y:S01]  /*0890*/  ISETP.EQ.OR P1, PT, R7, RZ, !P1 ;  /* 0x000000ff0700720c */ /* 0x000fe20004f22670 */
[----:B------:R-:W0:Y:S02]  /*08a0*/  FENCE.VIEW.ASYNC.S ;  /* 0x00000000000073c6 */ /* 0x000e240000000000 */
[----:B0-----:R0:W1:Y:S01]  /*08b0*/  @!UP0 SYNCS.EXCH.64 URZ, [UR6+0x110], UR4 ;  /* 0x00011004063f85b2 */ /* 0x0010620008000100 */
[----:B------:R-:W-:Y:S02]  /*08c0*/  @P2 LEA.HI R2, R5, R5, RZ, 0x1 ;  /* 0x0000000505022211 */ /* 0x000fe400078f08ff */
[----:B------:R-:W-:Y:S02]  /*08d0*/  ISETP.EQ.AND P1, PT, R3, RZ, P1 ;  /* 0x000000ff0300720c */ /* 0x000fe40000f22270 */
[----:B------:R-:W-:-:S02]  /*08e0*/  @P2 SHF.R.S32.HI R2, RZ, 0x1, R2 ;  /* 0x00000001ff022819 */ /* 0x000fc40000011402 */
[----:B------:R-:W-:Y:S02]  /*08f0*/  SEL R3, RZ, 0x1, !P0 ;  /* 0x00000001ff037807 */ /* 0x000fe40004000000 */
[----:B------:R-:W-:Y:S02]  /*0900*/  @P2 ISETP.NE.AND P5, PT, R2, R13, PT ;  /* 0x0000000d0200220c */ /* 0x000fe40003fa5270 */
[----:B------:R-:W-:Y:S02]  /*0910*/  SEL R4, RZ, 0x1, !P1 ;  /* 0x00000001ff047807 */ /* 0x000fe40004800000 */
[----:B------:R-:W-:Y:S02]  /*0920*/  @P2 SEL R6, RZ, 0x1, P5 ;  /* 0x00000001ff062807 */ /* 0x000fe40002800000 */
[----:B------:R-:W-:Y:S01]  /*0930*/  SEL R4, R4, 0x2, P6 ;  /* 0x0000000204047807 */ /* 0x000fe20003000000 */
[----:B------:R0:W2:Y:S01]  /*0940*/  @!UP1 SYNCS.EXCH.64 URZ, [UR6+0x118], UR4 ;  /* 0x00011804063f95b2 */ /* 0x0000a20008000100 */
[----:B------:R-:W-:Y:S01]  /*0950*/  LOP3.LUT R6, R6, R3, RZ, 0xc0, !PT ;  /* 0x0000000306067212 */ /* 0x000fe200078ec0ff */
[----:B------:R-:W-:Y:S01]  /*0960*/  NOP ;  /* 0x0000000000007918 */ /* 0x000fe20000000000 */
[----:B------:R-:W-:Y:S05]  /*0970*/  @!P3 BRA `(.L_x_4) ;  /* 0x000000000008b947 */ /* 0x000fea0003800000 */
[----:B-12---:R-:W-:Y:S01]  /*0980*/  UCGABAR_ARV ;  /* 0x00000000000079c7 */ /* 0x006fe20008000000 */
[----:B------:R-:W-:Y:S05]  /*0990*/  BRA `(.L_x_5) ;  /* 0x0000000000047947 */ /* 0x000fea0003800000 */
.L_x_4:
[----:B-12---:R-:W-:Y:S01]  /*09a0*/  NOP ;  /* 0x0000000000007918 */ /* 0x006fe20000000000 */
.L_x_5:
[----:B------:R-:W1:Y:S01]  /*09b0*/  LDC R2, c[0x0][0x65c] ;  /* 0x00019700ff027b82 */ /* 0x000e620000000800 */
[----:B------:R-:W-:Y:S01]  /*09c0*/  IMAD.MOV.U32 R3, RZ, RZ, RZ ;  /* 0x000000ffff037224 */ /* 0x000fe200078e00ff */
[----:B-1----:R-:W-:Y:S01]  /*09d0*/  ISETP.NE.AND P2, PT, R2, 0x1, PT ;  /* 0x000000010200780c */ /* 0x002fe20003f45270 */
[----:B------:R-:W-:-:S12]  /*09e0*/  IMAD.U32 R2, RZ, RZ, UR8 ;  /* 0x00000008ff027e24 */ /* 0x000fd8000f8e00ff */
[----:B------:R-:W1:Y:S01]  /*09f0*/  @P2 LDC R15, c[0x0][0x10] ;  /* 0x00000400ff0f2b82 */ /* 0x000e620000000800 */
[----:B------:R-:W-:Y:S02]  /*0a00*/  @P2 IMAD.MOV.U32 R9, RZ, RZ, RZ ;  /* 0x000000ffff092224 */ /* 0x000fe400078e00ff */
[----:B------:R-:W-:-:S05]  /*0a10*/  @P2 IMAD.MOV.U32 R17, RZ, RZ, RZ ;  /* 0x000000ffff112224 */ /* 0x000fca00078e00ff */
[----:B------:R-:W2:Y:S01]  /*0a20*/  @!P2 LDC R13, c[0x0][0xc] ;  /* 0x00000300ff0dab82 */ /* 0x000ea20000000800 */
[----:B-1----:R-:W-:-:S04]  /*0a30*/  @P2 IMAD.WIDE.U32 R14, R15, UR8, R8 ;  /* 0x000000080f0e2c25 */ /* 0x002fc8000f8e0008 */
[----:B--2---:R-:W-:-:S04]  /*0a40*/  @!P2 IMAD.WIDE.U32 R12, R8, R13, R2 ;  /* 0x0000000d080ca225 */ /* 0x004fc800078e0002 */
[----:B------:R-:W-:Y:S02]  /*0a50*/  @P2 IMAD.MOV.U32 R2, RZ, RZ, R14 ;  /* 0x000000ffff022224 */ /* 0x000fe400078e000e */
[----:B------:R-:W-:Y:S02]  /*0a60*/  @P2 IMAD.IADD R3, R15, 0x1, R17 ;  /* 0x000000010f032824 */ /* 0x000fe400078e0211 */
[----:B------:R-:W-:Y:S02]  /*0a70*/  @!P2 IMAD.MOV.U32 R2, RZ, RZ, R12 ;  /* 0x000000ffff02a224 */ /* 0x000fe400078e000c */
[----:B------:R-:W-:Y:S01]  /*0a80*/  @!P2 IMAD.MOV.U32 R3, RZ, RZ, R13 ;  /* 0x000000ffff03a224 */ /* 0x000fe200078e000d */
[----:B------:R-:W-:Y:S06]  /*0a90*/  @!P3 BRA `(.L_x_6) ;  /* 0x00000000000cb947 */ /* 0x000fec0003800000 */
[----:B------:R-:W-:Y:S01]  /*0aa0*/  UCGABAR_WAIT ;  /* 0x0000000000007dc7 */ /* 0x000fe20008000000 */
[----:B------:R-:W-:Y:S01]  /*0ab0*/  CCTL.IVALL ;  /* 0x00000000ff00798f */ /* 0x000fe20002000000 */
[----:B------:R-:W-:Y:S05]  /*0ac0*/  BRA `(.L_x_7) ;  /* 0x0000000000047947 */ /* 0x000fea0003800000 */
.L_x_6:
[----:B------:R-:W-:Y:S06]  /*0ad0*/  BAR.SYNC.DEFER_BLOCKING 0x0 ;  /* 0x0000000000007b1d */ /* 0x000fec0000010000 */
.L_x_7:
[----:B------:R-:W-:Y:S05]  /*0ae0*/  @!P4 BRA `(.L_x_8) ;  /* 0x0000005c00d0c947 */ /* 0x000fea0003800000 */
[----:B------:R-:W-:-:S13]  /*0af0*/  ISETP.GT.U32.AND P0, PT, R16, 0x1, PT ;  /* 0x000000011000780c */ /* 0x000fda0003f04070 */
[----:B0-----:R-:W-:Y:S05]  /*0b00*/  @P0 EXIT ;  /* 0x000000000000094d */ /* 0x001fea0003800000 */
[----:B------:R-:W-:Y:S01]  /*0b10*/  ULDC.64 UR4, c[0x0][0x650] ;  /* 0x0001940000047ab9 */ /* 0x000fe20000000a00 */
[----:B------:R-:W-:Y:S01]  /*0b20*/  PRMT R14, RZ, 0x7610, R14 ;  /* 0x00007610ff0e7816 */ /* 0x000fe2000000000e */
[----:B------:R-:W-:Y:S01]  /*0b30*/  IMAD.MOV.U32 R13, RZ, RZ, -0x1 ;  /* 0xffffffffff0d7424 */ /* 0x000fe200078e00ff */
[----:B------:R-:W-:Y:S01]  /*0b40*/  ISETP.GE.U32.AND P0, PT, R2, UR4, PT ;  /* 0x0000000402007c0c */ /* 0x000fe2000bf06070 */
[----:B------:R-:W-:Y:S02]  /*0b50*/  IMAD.MOV.U32 R12, RZ, RZ, -0x1 ;  /* 0xffffffffff0c7424 */ /* 0x000fe400078e00ff */
[----:B------:R-:W-:Y:S01]  /*0b60*/  IMAD.MOV.U32 R7, RZ, RZ, -0x1 ;  /* 0xffffffffff077424 */ /* 0x000fe200078e00ff */
[----:B------:R-:W-:-:S13]  /*0b70*/  ISETP.GE.U32.AND.EX P0, PT, R3, UR5, PT, P0 ;  /* 0x0000000503007c0c */ /* 0x000fda000bf06100 */
[----:B------:R-:W-:Y:S05]  /*0b80*/  @P0 BRA `(.L_x_9) ;  /* 0x0000000400280947 */ /* 0x000fea0003800000 */
[----:B------:R-:W0:Y:S01]  /*0b90*/  LDC.64 R22, c[0x0][0x628] ;  /* 0x00018a00ff167b82 */ /* 0x000e220000000a00 */
[----:B------:R-:W-:Y:S02]  /*0ba0*/  IMAD.MOV.U32 R12, RZ, RZ, R2 ;  /* 0x000000ffff0c7224 */ /* 0x000fe400078e0002 */
[----:B------:R-:W-:-:S05]  /*0bb0*/  IMAD.MOV.U32 R13, RZ, RZ, R3 ;  /* 0x000000ffff0d7224 */ /* 0x000fca00078e0003 */
[----:B------:R-:W1:Y:S08]  /*0bc0*/  LDC R18, c[0x0][0x630] ;  /* 0x00018c00ff127b82 */ /* 0x000e700000000800 */
[----:B------:R-:W2:Y:S01]  /*0bd0*/  LDC.64 R24, c[0x0][0x620] ;  /* 0x00018800ff187b82 */ /* 0x000ea20000000a00 */
[----:B0-----:R-:W-:-:S04]  /*0be0*/  ISETP.NE.U32.AND P0, PT, R22, RZ, PT ;  /* 0x000000ff1600720c */ /* 0x001fc80003f05070 */
[----:B------:R-:W-:-:S13]  /*0bf0*/  ISETP.NE.AND.EX P0, PT, R23, RZ, PT, P0 ;  /* 0x000000ff1700720c */ /* 0x000fda0003f05300 */
[----:B-12---:R-:W-:Y:S05]  /*0c00*/  @!P0 BRA `(.L_x_10) ;  /* 0x0000000000288947 */ /* 0x006fea0003800000 */
[----:B------:R-:W0:Y:S02]  /*0c10*/  LDC R7, c[0x0][0x634] ;  /* 0x00018d00ff077b82 */ /* 0x000e240000000800 */
[----:B0-----:R-:W-:-:S05]  /*0c20*/  IADD3 R7, P0, R2, R7, RZ ;  /* 0x0000000702077210 */ /* 0x001fca0007f1e0ff */
[----:B------:R-:W-:-:S04]  /*0c30*/  IMAD.X R19, RZ, RZ, R3, P0 ;  /* 0x000000ffff137224 */ /* 0x000fc800000e0603 */
[----:B------:R-:W-:-:S04]  /*0c40*/  IMAD.WIDE.U32 R12, R19, R22, RZ ;  /* 0x00000016130c7225 */ /* 0x000fc800078e00ff */
[----:B------:R-:W-:-:S04]  /*0c50*/  IMAD.WIDE.U32 R14, P0, R7, R23, R12 ;  /* 0x00000017070e7225 */ /* 0x000fc8000780000c */
[----:B------:R-:W-:-:S04]  /*0c60*/  IMAD.WIDE.U32 R12, R7, R22, RZ ;  /* 0x00000016070c7225 */ /* 0x000fc800078e00ff */
[----:B------:R-:W-:Y:S01]  /*0c70*/  IMAD.X R17, RZ, RZ, RZ, P0 ;  /* 0x000000ffff117224 */ /* 0x000fe200000e06ff */
[----:B------:R-:W-:Y:S01]  /*0c80*/  IADD3 RZ, P0, R13, R14, RZ ;  /* 0x0000000e0dff7210 */ /* 0x000fe20007f1e0ff */
[----:B------:R-:W-:-:S04]  /*0c90*/  IMAD.MOV.U32 R16, RZ, RZ, R15 ;  /* 0x000000ffff107224 */ /* 0x000fc800078e000f */
[----:B------:R-:W-:-:S08]  /*0ca0*/  IMAD.WIDE.U32.X R12, R19, R23, R16, P0 ;  /* 0x00000017130c7225 */ /* 0x000fd000000e0410 */
.L_x_10:
[----:B------:R-:W0:Y:S01]  /*0cb0*/  LDC.64 R28, c[0x0][0x640] ;  /* 0x00019000ff1c7b82 */ /* 0x000e220000000a00 */
[--C-:B------:R-:W-:Y:S01]  /*0cc0*/  SHF.R.U64 R27, R12, R18, R13.reuse ;  /* 0x000000120c1b7219 */ /* 0x100fe2000000120d */
[----:B------:R-:W-:Y:S01]  /*0cd0*/  IMAD R31, R11, R20, R8 ;  /* 0x000000140b1f7224 */ /* 0x000fe200078e0208 */
[----:B------:R-:W-:Y:S01]  /*0ce0*/  SHF.R.U32.HI R7, RZ, R18, R13 ;  /* 0x00000012ff077219 */ /* 0x000fe2000001160d */
[----:B------:R-:W-:Y:S01]  /*0cf0*/  IMAD.MOV.U32 R23, RZ, RZ, 0x1 ;  /* 0x00000001ff177424 */ /* 0x000fe200078e00ff */
[----:B------:R-:W-:-:S03]  /*0d00*/  IADD3 R9, P0, RZ, -R27, RZ ;  /* 0x8000001bff097210 */ /* 0x000fc60007f1e0ff */
[----:B------:R-:W1:Y:S02]  /*0d10*/  LDC R22, c[0x0][0x618] ;  /* 0x00018600ff167b82 */ /* 0x000e640000000800 */
[----:B------:R-:W-:Y:S02]  /*0d20*/  IMAD.X R7, RZ, RZ, ~R7, P0 ;  /* 0x000000ffff077224 */ /* 0x000fe400000e0e07 */
[----:B------:R-:W-:-:S04]  /*0d30*/  IMAD.WIDE.U32 R12, R9, R24, R2 ;  /* 0x00000018090c7225 */ /* 0x000fc800078e0002 */
[----:B------:R-:W2:Y:S01]  /*0d40*/  LDC R18, c[0x0][0x608] ;  /* 0x00018200ff127b82 */ /* 0x000ea20000000800 */
[----:B------:R-:W-:Y:S02]  /*0d50*/  IMAD R14, R7, R24, RZ ;  /* 0x00000018070e7224 */ /* 0x000fe400078e02ff */
[----:B------:R-:W-:Y:S02]  /*0d60*/  IMAD.MOV.U32 R7, RZ, RZ, -0x1 ;  /* 0xffffffffff077424 */ /* 0x000fe400078e00ff */
[----:B------:R-:W-:-:S03]  /*0d70*/  IMAD R9, R9, R25, R14 ;  /* 0x0000001909097224 */ /* 0x000fc600078e020e */
[----:B------:R-:W3:Y:S01]  /*0d80*/  LDC R26, c[0x0][0x658] ;  /* 0x00019600ff1a7b82 */ /* 0x000ee20000000800 */
[----:B------:R-:W-:Y:S01]  /*0d90*/  IMAD.IADD R9, R13, 0x1, R9 ;  /* 0x000000010d097824 */ /* 0x000fe200078e0209 */
[----:B0-----:R-:W-:-:S04]  /*0da0*/  ISETP.NE.U32.AND P0, PT, R28, RZ, PT ;  /* 0x000000ff1c00720c */ /* 0x001fc80003f05070 */
[----:B------:R-:W-:Y:S02]  /*0db0*/  ISETP.NE.AND.EX P0, PT, R29, RZ, PT, P0 ;  /* 0x000000ff1d00720c */ /* 0x000fe40003f05300 */
[----:B------:R-:W0:Y:S01]  /*0dc0*/  LDC R24, c[0x0][0x600] ;  /* 0x00018000ff187b82 */ /* 0x000e220000000800 */
[-CC-:B-1----:R-:W-:Y:S02]  /*0dd0*/  SHF.R.U64 R16, R12, R22.reuse, R9.reuse ;  /* 0x000000160c107219 */ /* 0x182fe40000001209 */
[----:B------:R-:W-:-:S05]  /*0de0*/  SHF.R.U32.HI R9, RZ, R22, R9 ;  /* 0x00000016ff097219 */ /* 0x000fca0000011609 */
[----:B------:R-:W1:Y:S01]  /*0df0*/  LDC R19, c[0x0][0x648] ;  /* 0x00019200ff137b82 */ /* 0x000e620000000800 */
[-CC-:B--2---:R-:W-:Y:S02]  /*0e00*/  SHF.R.U64 R22, R16, R18.reuse, R9.reuse ;  /* 0x0000001210167219 */ /* 0x184fe40000001209 */
[----:B------:R-:W-:-:S05]  /*0e10*/  SHF.R.U32.HI R9, RZ, R18, R9 ;  /* 0x00000012ff097219 */ /* 0x000fca0000011609 */
[----:B------:R-:W2:Y:S01]  /*0e20*/  LDC R21, c[0x0][0x638] ;  /* 0x00018e00ff157b82 */ /* 0x000ea20000000800 */
[-CC-:B---3--:R-:W-:Y:S02]  /*0e30*/  SHF.R.U64 R18, R22, R26.reuse, R9.reuse ;  /* 0x0000001a16127219 */ /* 0x188fe40000001209 */
[-C--:B------:R-:W-:Y:S02]  /*0e40*/  SHF.L.U32 R7, R7, R26.reuse, RZ ;  /* 0x0000001a07077219 */ /* 0x080fe400000006ff */
[----:B------:R-:W-:Y:S01]  /*0e50*/  SHF.R.U32.HI R9, RZ, R26, R9 ;  /* 0x0000001aff097219 */ /* 0x000fe20000011609 */
[----:B------:R-:W-:Y:S01]  /*0e60*/  IMAD.MOV.U32 R8, RZ, RZ, R18 ;  /* 0x000000ffff087224 */ /* 0x000fe200078e0012 */
[----:B------:R-:W-:Y:S01]  /*0e70*/  LOP3.LUT R11, RZ, R7, RZ, 0x33, !PT ;  /* 0x00000007ff0b7212 */ /* 0x000fe200078e33ff */
[----:B------:R-:W3:Y:S01]  /*0e80*/  LDC R25, c[0x0][0x610] ;  /* 0x00018400ff197b82 */ /* 0x000ee20000000800 */
[----:B------:R-:W-:Y:S05]  /*0e90*/  @!P0 BRA `(.L_x_11) ;  /* 0x0000000000288947 */ /* 0x000fea0003800000 */
[----:B------:R-:W4:Y:S02]  /*0ea0*/  LDC R7, c[0x0][0x64c] ;  /* 0x00019300ff077b82 */ /* 0x000f240000000800 */
[----:B----4-:R-:W-:-:S05]  /*0eb0*/  IADD3 R7, P0, R18, R7, RZ ;  /* 0x0000000712077210 */ /* 0x010fca0007f1e0ff */
        /* <DEDUP_REMOVED lines=8> */
.L_x_11:
[----:B-1----:R-:W-:Y:S01]  /*0f40*/  SHF.R.U64 R9, R8, R19, R9 ;  /* 0x0000001308097219 */ /* 0x002fe20000001209 */
[----:B------:R-:W-:Y:S01]  /*0f50*/  IMAD.MOV.U32 R14, RZ, RZ, 0x1 ;  /* 0x00000001ff0e7424 */ /* 0x000fe200078e00ff */
[----:B------:R-:W-:Y:S01]  /*0f60*/  LOP3.LUT R8, R22, R11, RZ, 0xc0, !PT ;  /* 0x0000000b16087212 */ /* 0x000fe200078ec0ff */
[----:B0-----:R-:W-:Y:S01]  /*0f70*/  VIADD R11, R24, 0xffffffff ;  /* 0xffffffff180b7836 */ /* 0x001fe20000000000 */
[----:B------:R-:W-:Y:S01]  /*0f80*/  SHF.L.U32 R7, R23, R26, RZ ;  /* 0x0000001a17077219 */ /* 0x000fe200000006ff */
[----:B------:R-:W-:Y:S01]  /*0f90*/  IMAD.MOV R12, RZ, RZ, -R9 ;  /* 0x000000ffff0c7224 */ /* 0x000fe200078e0a09 */
[----:B------:R-:W-:Y:S02]  /*0fa0*/  SEL R10, R10, R31, !P2 ;  /* 0x0000001f0a0a7207 */ /* 0x000fe40005000000 */
[----:B------:R-:W-:Y:S01]  /*0fb0*/  LOP3.LUT R11, R16, R11, RZ, 0xc0, !PT ;  /* 0x0000000b100b7212 */ /* 0x000fe200078ec0ff */
[----:B------:R-:W-:Y:S02]  /*0fc0*/  IMAD R9, R7, R9, R8 ;  /* 0x0000000907097224 */ /* 0x000fe400078e0208 */
[----:B--2---:R-:W-:-:S02]  /*0fd0*/  IMAD R7, R12, R21, R18 ;  /* 0x000000150c077224 */ /* 0x004fc400078e0212 */
[----:B---3--:R-:W-:Y:S02]  /*0fe0*/  IMAD R10, R9, R25, R10 ;  /* 0x00000019090a7224 */ /* 0x008fe400078e020a */
[----:B------:R-:W-:-:S05]  /*0ff0*/  IMAD R7, R7, R24, R11 ;  /* 0x0000001807077224 */ /* 0x000fca00078e020b */
[----:B------:R-:W-:Y:S02]  /*1000*/  SEL R12, R7, R10, !P2 ;  /* 0x0000000a070c7207 */ /* 0x000fe40005000000 */
[----:B------:R-:W-:Y:S01]  /*1010*/  SEL R13, R10, R7, !P2 ;  /* 0x000000070a0d7207 */ /* 0x000fe20005000000 */
[----:B------:R-:W-:-:S07]  /*1020*/  IMAD.MOV.U32 R7, RZ, RZ, R27 ;  /* 0x000000ffff077224 */ /* 0x000fce00078e001b */
.L_x_9:
[----:B------:R-:W-:-:S08]  /*1030*/  NOP ;  /* 0x0000000000007918 */ /* 0x000fd00000000000 */
[----:B------:R-:W0:Y:S02]  /*1040*/  USETMAXREG.TRY_ALLOC.CTAPOOL UP0, 0xe8 ;  /* 0x000000e8000079c8 */ /* 0x000e240008000600 */
[----:B0-----:R-:W-:-:S13]  /*1050*/  PLOP3.LUT P0, PT, PT, PT, UP0, 0x80, 0x0 ;  /* 0x000000000000781c */ /* 0x001fda0003f0f008 */
[----:B------:R-:W-:Y:S05]  /*1060*/  @!P0 BRA `(.L_x_9) ;  /* 0xfffffffc00f08947 */ /* 0x000fea000383ffff */
[----:B------:R-:W-:Y:S01]  /*1070*/  ULDC.64 UR4, c[0x0][0x598] ;  /* 0x0001660000047ab9 */ /* 0x000fe20000000a00 */
[----:B------:R-:W-:Y:S01]  /*1080*/  ULDC.64 UR18, c[0x0][0x208] ;  /* 0x0000820000127ab9 */ /* 0x000fe20000000a00 */
[----:B------:R-:W-:-:S04]  /*1090*/  ISETP.NE.U32.AND P0, PT, RZ, UR4, PT ;  /* 0x00000004ff007c0c */ /* 0x000fc8000bf05070 */
[----:B------:R-:W-:-:S13]  /*10a0*/  ISETP.NE.AND.EX P0, PT, RZ, UR5, PT, P0 ;  /* 0x00000005ff007c0c */ /* 0x000fda000bf05300 */
[----:B------:R-:W-:Y:S05]  /*10b0*/  @!P0 BRA `(.L_x_12) ;  /* 0x00000000001c8947 */ /* 0x000fea0003800000 */
[----:B------:R-:W0:Y:S02]  /*10c0*/  LDC.64 R8, c[0x0][0x598] ;  /* 0x00016600ff087b82 */ /* 0x000e240000000a00 */
[----:B0-----:R-:W2:Y:S02]  /*10d0*/  LDG.E.64 R8, desc[UR18][R8.64] ;  /* 0x0000001208087981 */ /* 0x001ea4000c1e1b00 */
[----:B--2---:R-:W-:-:S04]  /*10e0*/  ISETP.NE.U32.AND P0, PT, R8, RZ, PT ;  /* 0x000000ff0800720c */ /* 0x004fc80003f05070 */
[----:B------:R-:W-:-:S13]  /*10f0*/  ISETP.NE.AND.EX P0, PT, R9, RZ, PT, P0 ;  /* 0x000000ff0900720c */ /* 0x000fda0003f05300 */
[----:B------:R-:W-:Y:S05]  /*1100*/  @!P0 BRA `(.L_x_12) ;  /* 0x0000000000088947 */ /* 0x000fea0003800000 */
[----:B------:R0:W5:Y:S01]  /*1110*/  LD.E R8, desc[UR18][R8.64] ;  /* 0x0000001208087980 */ /* 0x000162000c101900 */
[----:B------:R-:W-:Y:S05]  /*1120*/  BRA `(.L_x_13) ;  /* 0x0000000000207947 */ /* 0x000fea0003800000 */
.L_x_12:
[----:B------:R-:W-:Y:S02]  /*1130*/  ULDC.64 UR4, c[0x0][0x588] ;  /* 0x0001620000047ab9 */ /* 0x000fe40000000a00 */
[----:B------:R-:W-:-:S04]  /*1140*/  ISETP.NE.U32.AND P0, PT, RZ, UR4, PT ;  /* 0x00000004ff007c0c */ /* 0x000fc8000bf05070 */
[----:B------:R-:W-:-:S13]  /*1150*/  ISETP.NE.AND.EX P0, PT, RZ, UR5, PT, P0 ;  /* 0x00000005ff007c0c */ /* 0x000fda000bf05300 */
[----:B------:R-:W-:Y:S05]  /*1160*/  @!P0 BRA `(.L_x_14) ;  /* 0x00000000000c8947 */ /* 0x000fea0003800000 */
[----:B------:R-:W0:Y:S02]  /*1170*/  LDC.64 R8, c[0x0][0x588] ;  /* 0x00016200ff087b82 */ /* 0x000e240000000a00 */
[----:B0-----:R1:W5:Y:S01]  /*1180*/  LDG.E R8, desc[UR18][R8.64] ;  /* 0x0000001208087981 */ /* 0x001362000c1e1900 */
[----:B------:R-:W-:Y:S05]  /*1190*/  BRA `(.L_x_13) ;  /* 0x0000000000047947 */ /* 0x000fea0003800000 */
.L_x_14:
[----:B------:R-:W2:Y:S02]  /*11a0*/  LDC R8, c[0x0][0x580] ;  /* 0x00016000ff087b82 */ /* 0x000ea40000000800 */
.L_x_13:
[----:B------:R-:W-:Y:S02]  /*11b0*/  ULDC.64 UR4, c[0x0][0x5a0] ;  /* 0x0001680000047ab9 */ /* 0x000fe40000000a00 */
[----:B------:R-:W-:-:S04]  /*11c0*/  ISETP.NE.U32.AND P0, PT, RZ, UR4, PT ;  /* 0x00000004ff007c0c */ /* 0x000fc8000bf05070 */
[----:B------:R-:W-:-:S13]  /*11d0*/  ISETP.NE.AND.EX P0, PT, RZ, UR5, PT, P0 ;  /* 0x00000005ff007c0c */ /* 0x000fda000bf05300 */
[----:B------:R-:W-:Y:S05]  /*11e0*/  @!P0 BRA `(.L_x_15) ;  /* 0x00000000001c8947 */ /* 0x000fea0003800000 */
[----:B------:R-:W3:Y:S02]  /*11f0*/  LDC.64 R10, c[0x0][0x5a0] ;  /* 0x00016800ff0a7b82 */ /* 0x000ee40000000a00 */
[----:B---3--:R-:W3:Y:S02]  /*1200*/  LDG.E.64 R10, desc[UR18][R10.64] ;  /* 0x000000120a0a7981 */ /* 0x008ee4000c1e1b00 */
[----:B---3--:R-:W-:-:S04]  /*1210*/  ISETP.NE.U32.AND P0, PT, R10, RZ, PT ;  /* 0x000000ff0a00720c */ /* 0x008fc80003f05070 */
[----:B------:R-:W-:-:S13]  /*1220*/  ISETP.NE.AND.EX P0, PT, R11, RZ, PT, P0 ;  /* 0x000000ff0b00720c */ /* 0x000fda0003f05300 */
[----:B------:R-:W-:Y:S05]  /*1230*/  @!P0 BRA `(.L_x_15) ;  /* 0x0000000000088947 */ /* 0x000fea0003800000 */
[----:B01----:R0:W5:Y:S01]  /*1240*/  LD.E R9, desc[UR18][R10.64] ;  /* 0x000000120a097980 */ /* 0x003162000c101900 */
[----:B------:R-:W-:Y:S05]  /*1250*/  BRA `(.L_x_16) ;  /* 0x0000000000207947 */ /* 0x000fea0003800000 */
.L_x_15:
[----:B------:R-:W-:Y:S02]  /*1260*/  ULDC.64 UR4, c[0x0][0x590] ;  /* 0x0001640000047ab9 */ /* 0x000fe40000000a00 */
[----:B------:R-:W-:-:S04]  /*1270*/  ISETP.NE.U32.AND P0, PT, RZ, UR4, PT ;  /* 0x00000004ff007c0c */ /* 0x000fc8000bf05070 */
[----:B------:R-:W-:-:S13]  /*1280*/  ISETP.NE.AND.EX P0, PT, RZ, UR5, PT, P0 ;  /* 0x00000005ff007c0c */ /* 0x000fda000bf05300 */
[----:B------:R-:W-:Y:S05]  /*1290*/  @!P0 BRA `(.L_x_17) ;  /* 0x00000000000c8947 */ /* 0x000fea0003800000 */
[----:B------:R-:W0:Y:S02]  /*12a0*/  LDC.64 R10, c[0x0][0x590] ;  /* 0x00016400ff0a7b82 */ /* 0x000e240000000a00 */
[----:B01----:R1:W5:Y:S01]  /*12b0*/  LDG.E R9, desc[UR18][R10.64] ;  /* 0x000000120a097981 */ /* 0x003362000c1e1900 */
[----:B------:R-:W-:Y:S05]  /*12c0*/  BRA `(.L_x_16) ;  /* 0x0000000000047947 */ /* 0x000fea0003800000 */
.L_x_17:
[----:B01----:R-:W3:Y:S02]  /*12d0*/  LDC R9, c[0x0][0x584] ;  /* 0x00016100ff097b82 */ /* 0x003ee40000000800 */
.L_x_16:
[----:B------:R-:W-:-:S13]  /*12e0*/  LOP3.LUT P0, RZ, R14, 0xff, RZ, 0xc0, !PT ;  /* 0x000000ff0eff7812 */ /* 0x000fda000780c0ff */
[----:B------:R-:W-:Y:S05]  /*12f0*/  @!P0 EXIT ;  /* 0x000000000000894d */ /* 0x000fea0003800000 */
[----:B------:R-:W-:Y:S01]  /*1300*/  ULDC UR4, c[0x0][0x28c] ;  /* 0x0000a30000047ab9 */ /* 0x000fe20000000800 */
[----:B------:R-:W-:Y:S01]  /*1310*/  LOP3.LUT R111, R4, 0x1, RZ, 0xfc, !PT ;  /* 0x00000001046f7812 */ /* 0x000fe200078efcff */
[----:B------:R-:W-:-:S04]  /*1320*/  UIADD3 UR4, UR4, 0x3f, URZ ;  /* 0x0000003f04047890 */ /* 0x000fc8000fffe03f */
[----:B------:R-:W-:-:S04]  /*1330*/  USHF.R.S32.HI UR5, URZ, 0x1f, UR4 ;  /* 0x0000001f3f057899 */ /* 0x000fc80008011404 */
[----:B------:R-:W-:-:S03]  /*1340*/  ULEA.HI UR5, UR5, UR4, URZ, 0x6 ;  /* 0x0000000405057291 */ /* 0x000fc6000f8f303f */
[----:B------:R-:W-:Y:S01]  /*1350*/  UMOV UR4, URZ ;  /* 0x0000003f00047c82 */ /* 0x000fe20008000000 */
[----:B------:R-:W-:-:S03]  /*1360*/  USHF.R.S32.HI UR9, URZ, 0x6, UR5 ;  /* 0x000000063f097899 */ /* 0x000fc60008011405 */
[----:B------:R-:W-:-:S09]  /*1370*/  UMOV UR5, URZ ;  /* 0x0000003f00057c82 */ /* 0x000fd20008000000 */
.L_x_138:
[----:B01----:R-:W-:Y:S01]  /*1380*/  LOP3.LUT R10, R0, 0x80, RZ, 0xc0, !PT ;  /* 0x00000080000a7812 */ /* 0x003fe200078ec0ff */
[----:B------:R-:W0:Y:S01]  /*1390*/  S2UR UR13, SR_CgaCtaId ;  /* 0x00000000000d79c3 */ /* 0x000e220000008800 */
[----:B------:R-:W-:Y:S01]  /*13a0*/  UMOV UR12, 0x400 ;  /* 0x00000400000c7882 */ /* 0x000fe20000000000 */
[----:B------:R-:W-:Y:S01]  /*13b0*/  UMOV UR6, URZ ;  /* 0x0000003f00067c82 */ /* 0x000fe20008000000 */
[----:B------:R-:W-:Y:S01]  /*13c0*/  SHF.R.U32.HI R10, RZ, 0x7, R10 ;  /* 0x00000007ff0a7819 */ /* 0x000fe2000001160a */
[----:B------:R-:W-:Y:S01]  /*13d0*/  UMOV UR7, URZ ;  /* 0x0000003f00077c82 */ /* 0x000fe20008000000 */
[----:B------:R-:W-:Y:S01]  /*13e0*/  UMOV UR16, UR5 ;  /* 0x0000000500107c82 */ /* 0x000fe20008000000 */
[----:B------:R-:W-:Y:S02]  /*13f0*/  CS2R R14, SRZ ;  /* 0x00000000000e7805 */ /* 0x000fe4000001ff00 */
[----:B------:R-:W-:Y:S01]  /*1400*/  CS2R R16, SRZ ;  /* 0x0000000000107805 */ /* 0x000fe2000001ff00 */
[----:B------:R-:W1:Y:S01]  /*1410*/  LDC R11, c[0x0][0x28c] ;  /* 0x0000a300ff0b7b82 */ /* 0x000e620000000800 */
[----:B----4-:R-:W4:Y:S01]  /*1420*/  SHFL.IDX PT, R10, R10, RZ, 0x1f ;  /* 0x00001fff0a0a7589 */ /* 0x010f2200000e0000 */
[----:B------:R-:W-:-:S02]  /*1430*/  CS2R R18, SRZ ;  /* 0x0000000000127805 */ /* 0x000fc4000001ff00 */
[----:B------:R-:W-:Y:S02]  /*1440*/  CS2R R20, SRZ ;  /* 0x0000000000147805 */ /* 0x000fe4000001ff00 */
[----:B------:R-:W-:Y:S02]  /*1450*/  CS2R R22, SRZ ;  /* 0x0000000000167805 */ /* 0x000fe4000001ff00 */
[----:B------:R-:W-:Y:S02]  /*1460*/  CS2R R72, SRZ ;  /* 0x0000000000487805 */ /* 0x000fe4000001ff00 */
[----:B------:R-:W-:Y:S02]  /*1470*/  CS2R R74, SRZ ;  /* 0x00000000004a7805 */ /* 0x000fe4000001ff00 */
[----:B------:R-:W-:Y:S02]  /*1480*/  CS2R R76, SRZ ;  /* 0x00000000004c7805 */ /* 0x000fe4000001ff00 */
        /* <DEDUP_REMOVED lines=16> */
[----:B-1----:R-:W-:Y:S01]  /*1590*/  ISETP.GE.AND P0, PT, R11, 0x1, PT ;  /* 0x000000010b00780c */ /* 0x002fe20003f06270 */
[----:B------:R-:W-:Y:S01]  /*15a0*/  IMAD.U32 R112, RZ, RZ, UR4 ;  /* 0x00000004ff707e24 */ /* 0x000fe2000f8e00ff */
[----:B----4-:R-:W-:Y:S02]  /*15b0*/  R2UR UR8, R10 ;  /* 0x000000000a0872ca */ /* 0x010fe400000e0000 */
[----:B--2---:R-:W-:-:S02]  /*15c0*/  CS2R R24, SRZ ;  /* 0x0000000000187805 */ /* 0x004fc4000001ff00 */
        /* <DEDUP_REMOVED lines=10> */
[----:B------:R-:W-:Y:S01]  /*1670*/  CS2R R46, SRZ ;  /* 0x00000000002e7805 */ /* 0x000fe2000001ff00 */
[----:B------:R-:W-:Y:S01]  /*1680*/  ULEA.HI UR10, UR8, UR8, URZ, 0x1 ;  /* 0x00000008080a7291 */ /* 0x000fe2000f8f083f */
[----:B------:R-:W-:-:S02]  /*1690*/  CS2R R48, SRZ ;  /* 0x0000000000307805 */ /* 0x000fc4000001ff00 */
[----:B------:R-:W-:Y:S02]  /*16a0*/  CS2R R50, SRZ ;  /* 0x0000000000327805 */ /* 0x000fe4000001ff00 */
[----:B------:R-:W-:Y:S01]  /*16b0*/  CS2R R52, SRZ ;  /* 0x0000000000347805 */ /* 0x000fe2000001ff00 */
[----:B------:R-:W-:Y:S01]  /*16c0*/  ULOP3.LUT UR11, UR10, 0xffffe, URZ, 0xc0, !UPT ;  /* 0x000ffffe0a0b7892 */ /* 0x000fe2000f8ec03f */
[----:B------:R-:W-:Y:S01]  /*16d0*/  CS2R R54, SRZ ;  /* 0x0000000000367805 */ /* 0x000fe2000001ff00 */
[----:B0-----:R-:W-:Y:S01]  /*16e0*/  ULEA UR10, UR13, UR12, 0x18 ;  /* 0x0000000c0d0a7291 */ /* 0x001fe2000f8ec03f */
[----:B------:R-:W-:Y:S01]  /*16f0*/  CS2R R56, SRZ ;  /* 0x0000000000387805 */ /* 0x000fe2000001ff00 */
[----:B------:R-:W-:Y:S01]  /*1700*/  UIADD3 UR11, UR8, -UR11, URZ ;  /* 0x8000000b080b7290 */ /* 0x000fe2000fffe03f */
[----:B------:R-:W-:Y:S02]  /*1710*/  CS2R R58, SRZ ;  /* 0x00000000003a7805 */ /* 0x000fe4000001ff00 */
[----:B------:R-:W-:Y:S01]  /*1720*/  CS2R R60, SRZ ;  /* 0x00000000003c7805 */ /* 0x000fe2000001ff00 */
[----:B------:R-:W-:Y:S01]  /*1730*/  UMOV UR8, URZ ;  /* 0x0000003f00087c82 */ /* 0x000fe20008000000 */
[----:B------:R-:W-:Y:S01]  /*1740*/  ULEA UR11, UR11, UR10, 0xc ;  /* 0x0000000a0b0b7291 */ /* 0x000fe2000f8e603f */
[----:B------:R-:W-:-:S02]  /*1750*/  CS2R R62, SRZ ;  /* 0x00000000003e7805 */ /* 0x000fc4000001ff00 */
[----:B------:R-:W-:Y:S02]  /*1760*/  CS2R R64, SRZ ;  /* 0x0000000000407805 */ /* 0x000fe4000001ff00 */
[----:B------:R-:W-:Y:S01]  /*1770*/  CS2R R66, SRZ ;  /* 0x0000000000427805 */ /* 0x000fe2000001ff00 */
[----:B------:R-:W-:Y:S01]  /*1780*/  UIADD3 UR11, UR11, 0x200, URZ ;  /* 0x000002000b0b7890 */ /* 0x000fe2000fffe03f */
[----:B------:R-:W-:Y:S02]  /*1790*/  CS2R R68, SRZ ;  /* 0x0000000000447805 */ /* 0x000fe4000001ff00 */
[----:B------:R-:W-:Y:S01]  /*17a0*/  CS2R R70, SRZ ;  /* 0x0000000000467805 */ /* 0x000fe2000001ff00 */
[----:B------:R-:W-:-:S04]  /*17b0*/  USHF.R.U32.HI UR11, URZ, 0x4, UR11 ;  /* 0x000000043f0b7899 */ /* 0x000fc8000801160b */
[----:B------:R-:W-:Y:S01]  /*17c0*/  ULOP3.LUT UR11, UR11, 0x3fff, URZ, 0xc0, !UPT ;  /* 0x00003fff0b0b7892 */ /* 0x000fe2000f8ec03f */
[----:B------:R-:W-:Y:S11]  /*17d0*/  @!P0 BRA `(.L_x_18) ;  /* 0x0000000400cc8947 */ /* 0x000ff60003800000 */
[----:B------:R-:W-:-:S13]  /*17e0*/  ISETP.NE.AND P1, PT, R111, 0x3, PT ;  /* 0x000000036f00780c */ /* 0x000fda0003f25270 */
[----:B------:R-:W-:Y:S05]  /*17f0*/  @!P1 BRA `(.L_x_19) ;  /* 0x0000000000049947 */ /* 0x000fea0003800000 */
[----:B------:R-:W-:Y:S01]  /*1800*/  BPT.TRAP 0x1 ;  /* 0x000000040000795c */ /* 0x000fe20000300000 */
.L_x_19:
[----:B------:R-:W-:Y:S01]  /*1810*/  ULEA UR6, UR5, UR10, 0x3 ;  /* 0x0000000a05067291 */ /* 0x000fe2000f8e183f */
[----:B------:R-:W-:-:S05]  /*1820*/  IMAD.U32 R10, RZ, RZ, UR4 ;  /* 0x00000004ff0a7e24 */ /* 0x000fca000f8e00ff */
[----:B------:R-:W-:-:S04]  /*1830*/  SHF.L.U32 R10, R10, 0x1f, RZ ;  /* 0x0000001f0a0a7819 */ /* 0x000fc800000006ff */
[----:B------:R0:W1:Y:S01]  /*1840*/  SYNCS.PHASECHK.TRANS64.TRYWAIT P0, [UR6], R10 ;  /* 0x0000000aff0075a7 */ /* 0x0000620008000146 */
[----:B------:R-:W-:Y:S05]  /*1850*/  @!P1 BRA `(.L_x_20) ;  /* 0x0000000000049947 */ /* 0x000fea0003800000 */
[----:B------:R-:W-:Y:S01]  /*1860*/  BPT.TRAP 0x1 ;  /* 0x000000040000795c */ /* 0x000fe20000300000 */
.L_x_20:
[----:B-1----:R-:W-:Y:S05]  /*1870*/  @P0 BRA `(.L_x_21) ;  /* 0x0000000000080947 */ /* 0x002fea0003800000 */
[----:B------:R-:W1:Y:S02]  /*1880*/  SYNCS.PHASECHK.TRANS64.TRYWAIT P0, [UR6], R10 ;  /* 0x0000000aff0075a7 */ /* 0x000e640008000146 */
[----:B-1----:R-:W-:Y:S05]  /*1890*/  @!P0 BRA `(.L_x_22) ;  /* 0x0000006c00708947 */ /* 0x002fea0003800000 */
.L_x_21:
[----:B------:R-:W-:Y:S01]  /*18a0*/  UIADD3 UR6, UR10, 0x20200, URZ ;  /* 0x000202000a067890 */ /* 0x000fe2000fffe03f */
[----:B------:R-:W-:Y:S01]  /*18b0*/  WARPGROUP.ARRIVE ;  /* 0x00000000000079c5 */ /* 0x000fe20000000000 */
[----:B------:R-:W-:Y:S01]  /*18c0*/  ULOP3.LUT UR12, UR11, 0x10000, URZ, 0xfc, !UPT ;  /* 0x000100000b0c7892 */ /* 0x000fe2000f8efc3f */
[----:B------:R-:W-:Y:S01]  /*18d0*/  CS2R R14, SRZ ;  /* 0x00000000000e7805 */ /* 0x000fe2000001ff00 */
[----:B------:R-:W-:Y:S01]  /*18e0*/  USHF.R.U32.HI UR6, URZ, 0x4, UR6 ;  /* 0x000000043f067899 */ /* 0x000fe20008011606 */
[----:B------:R-:W-:Y:S01]  /*18f0*/  CS2R R16, SRZ ;  /* 0x0000000000107805 */ /* 0x000fe2000001ff00 */
[----:B------:R-:W-:Y:S01]  /*1900*/  ULEA UR12, UR5, UR12, 0x9 ;  /* 0x0000000c050c7291 */ /* 0x000fe2000f8e483f */
[----:B------:R-:W-:Y:S01]  /*1910*/  CS2R R18, SRZ ;  /* 0x0000000000127805 */ /* 0x000fe2000001ff00 */
[----:B------:R-:W-:Y:S01]  /*1920*/  ULOP3.LUT UR6, UR6, 0x3fff, URZ, 0xc0, !UPT ;  /* 0x00003fff06067892 */ /* 0x000fe2000f8ec03f */
[----:B------:R-:W-:Y:S01]  /*1930*/  CS2R R20, SRZ ;  /* 0x0000000000147805 */ /* 0x000fe2000001ff00 */
[----:B------:R-:W-:Y:S01]  /*1940*/  UMOV UR13, 0x80000020 ;  /* 0x80000020000d7882 */ /* 0x000fe20000000000 */
[----:B------:R-:W-:Y:S01]  /*1950*/  UMOV UR15, 0x80000020 ;  /* 0x80000020000f7882 */ /* 0x000fe20000000000 */
[----:B------:R-:W-:Y:S01]  /*1960*/  ULOP3.LUT UR6, UR6, 0x10000, URZ, 0xfc, !UPT ;  /* 0x0001000006067892 */ /* 0x000fe2000f8efc3f */
[----:B------:R-:W-:Y:S01]  /*1970*/  CS2R R22, SRZ ;  /* 0x0000000000167805 */ /* 0x000fe2000001ff00 */
[----:B------:R-:W-:Y:S01]  /*1980*/  ULDC UR7, c[0x0][0x50c] ;  /* 0x0001430000077ab9 */ /* 0x000fe20000000800 */
[----:B------:R-:W-:Y:S01]  /*1990*/  CS2R R72, SRZ ;  /* 0x0000000000487805 */ /* 0x000fe2000001ff00 */
[----:B------:R-:W-:Y:S01]  /*19a0*/  UIMAD UR14, UR5, 0x180, UR6 ;  /* 0x00000180050e78a4 */ /* 0x000fe2000f8e0206 */
[----:B------:R-:W-:Y:S01]  /*19b0*/  CS2R R74, SRZ ;  /* 0x00000000004a7805 */ /* 0x000fe2000001ff00 */
[----:B------:R-:W-:Y:S01]  /*19c0*/  UISETP.NE.AND UP0, UPT, UR7, 0x2, UPT ;  /* 0x000000020700788c */ /* 0x000fe2000bf05270 */
[----:B------:R-:W-:Y:S01]  /*19d0*/  CS2R R76, SRZ ;  /* 0x00000000004c7805 */ /* 0x000fe2000001ff00 */
[----:B------:R-:W-:Y:S01]  /*19e0*/  UMOV UR6, 0x2 ;  /* 0x0000000200067882 */ /* 0x000fe20000000000 */
[----:B------:R-:W-:Y:S01]  /*19f0*/  CS2R R78, SRZ ;  /* 0x00000000004e7805 */ /* 0x000fe2000001ff00 */
[----:B------:R-:W-:Y:S01]  /*1a00*/  USEL UR7, URZ, 0x1, UP0 ;  /* 0x000000013f077887 */ /* 0x000fe20008000000 */
[----:B------:R-:W-:-:S02]  /*1a10*/  CS2R R80, SRZ ;  /* 0x0000000000507805 */ /* 0x000fc4000001ff00 */
[----:B------:R-:W-:Y:S01]  /*1a20*/  CS2R R82, SRZ ;  /* 0x0000000000527805 */ /* 0x000fe2000001ff00 */
[----:B------:R-:W-:Y:S01]  /*1a30*/  QGMMA.64x96x32.F32.E4M3.E4M3 R24, gdesc[UR12], RZ, !UPT ;  /* 0x016000000c1879f3 */ /* 0x000fe2000c7008ff */
[----:B------:R-:W-:Y:S01]  /*1a40*/  UIADD3 UR12, UR12, 0x2, URZ ;  /* 0x000000020c0c7890 */ /* 0x000fe2000fffe03f */
[----:B------:R-:W-:Y:S02]  /*1a50*/  CS2R R84, SRZ ;  /* 0x0000000000547805 */ /* 0x000fe4000001ff00 */
[----:B------:R-:W-:Y:S01]  /*1a60*/  ISETP.NE.AND P0, PT, RZ, UR7, PT ;  /* 0x00000007ff007c0c */ /* 0x000fe2000bf05270 */
[----:B------:R-:W-:Y:S01]  /*1a70*/  UIADD3 UR14, UR14, 0x2, URZ ;  /* 0x000000020e0e7890 */ /* 0x000fe2000fffe03f */
[----:B------:R-:W-:Y:S01]  /*1a80*/  CS2R R86, SRZ ;  /* 0x0000000000567805 */ /* 0x000fe2000001ff00 */
[----:B------:R-:W-:Y:S01]  /*1a90*/  UMOV UR13, 0x80000020 ;  /* 0x80000020000d7882 */ /* 0x000fe20000000000 */
[----:B------:R-:W-:Y:S01]  /*1aa0*/  UMOV UR15, 0x80000020 ;  /* 0x80000020000f7882 */ /* 0x000fe20000000000 */
        /* <DEDUP_REMOVED lines=10> */
[----:B------:R-:W-:Y:S01]  /*1b50*/  CS2R R108, SRZ ;  /* 0x00000000006c7805 */ /* 0x000fe2000001ff00 */
[----:B------:R-:W-:Y:S01]  /*1b60*/  QGMMA.64x96x32.F32.E4M3.E4M3 R24, gdesc[UR12], R24, gsb0 ;  /* 0x016000000c1879f3 */ /* 0x000fe20008000818 */
[----:B------:R-:W-:Y:S05]  /*1b70*/  @!P0 BRA `(.L_x_23) ;  /* 0x0000000000c88947 */ /* 0x000fea0003800000 */
[----:B------:R-:W-:Y:S02]  /*1b80*/  WARPGROUP.DEPBAR.LE gsb0, 0x0 ;  /* 0x00008000000079c5 */ /* 0x000fe40000010000 */
[----:B------:R-:W-:-:S01]  /*1b90*/  FADD R109, RZ, R24 ;  /* 0x00000018ff6d7221 */ /* 0x000fc20000000000 */
[----:B------:R-:W-:Y:S01]  /*1ba0*/  FADD R108, RZ, R25 ;  /* 0x00000019ff6c7221 */ /* 0x000fe20000000000 */
        /* <DEDUP_REMOVED lines=46> */
[----:B------:R-:W-:-:S06]  /*1e90*/  UMOV UR6, URZ ;  /* 0x0000003f00067c82 */ /* 0x000fcc0008000000 */
.L_x_23:
[----:B------:R-:W-:-:S04]  /*1ea0*/  UIADD3 UR16, UR5, 0x1, URZ ;  /* 0x0000000105107890 */ /* 0x000fc8000fffe03f */
[----:B------:R-:W-:-:S04]  /*1eb0*/  UISETP.NE.AND UP0, UPT, UR16, 0x10, UPT ;  /* 0x000000101000788c */ /* 0x000fc8000bf05270 */
[----:B------:R-:W-:Y:S02]  /*1ec0*/  USEL UR8, URZ, 0x1, UP0 ;  /* 0x000000013f087887 */ /* 0x000fe40008000000 */
[----:B------:R-:W-:Y:S02]  /*1ed0*/  USEL UR16, UR16, URZ, UP0 ;  /* 0x0000003f10107287 */ /* 0x000fe40008000000 */
[----:B------:R-:W-:-:S06]  /*1ee0*/  ULOP3.LUT UR8, UR4, UR8, URZ, 0x3c, !UPT ;  /* 0x0000000804087292 */ /* 0x000fcc000f8e3c3f */
[----:B------:R-:W-:Y:S01]  /*1ef0*/  IMAD.U32 R112, RZ, RZ, UR8 ;  /* 0x00000008ff707e24 */ /* 0x000fe2000f8e00ff */
[----:B------:R-:W-:-:S06]  /*1f00*/  UMOV UR8, 0x1 ;  /* 0x0000000100087882 */ /* 0x000fcc0000000000 */
.L_x_18:
[----:B------:R-:W-:-:S04]  /*1f10*/  UISETP.LT.AND UP0, UPT, UR9, 0x1, UPT ;  /* 0x000000010900788c */ /* 0x000fc8000bf01270 */
[----:B------:R-:W-:-:S04]  /*1f20*/  USEL UR12, UR9, 0x1, UP0 ;  /* 0x00000001090c7887 */ /* 0x000fc80008000000 */
[----:B------:R-:W-:-:S04]  /*1f30*/  UIADD3 UR12, UR9, -UR12, URZ ;  /* 0x8000000c090c7290 */ /* 0x000fc8000fffe03f */
[----:B------:R-:W-:-:S06]  /*1f40*/  UISETP.GE.AND UP0, UPT, UR12, 0x1, UPT ;  /* 0x000000010c00788c */ /* 0x000fcc000bf06270 */
[----:B------:R-:W-:-:S13]  /*1f50*/  PLOP3.LUT P0, PT, PT, PT, UP0, 0x80, 0x0 ;  /* 0x000000000000781c */ /* 0x000fda0003f0f008 */
[----:B------:R-:W-:Y:S05]  /*1f60*/  @!P0 BRA `(.L_x_24) ;  /* 0x0000000400c88947 */ /* 0x000fea0003800000 */
[----:B01----:R-:W-:Y:S01]  /*1f70*/  IMAD.U32 R10, RZ, RZ, UR12 ;  /* 0x0000000cff0a7e24 */ /* 0x003fe2000f8e00ff */
[----:B------:R-:W-:Y:S01]  /*1f80*/  ULDC UR17, c[0x0][0x50c] ;  /* 0x0001430000117ab9 */ /* 0x000fe20000000800 */
[----:B------:R-:W-:-:S07]  /*1f90*/  IMAD.U32 R11, RZ, RZ, UR5 ;  /* 0x00000005ff0b7e24 */ /* 0x000fce000f8e00ff */
.L_x_32:
[----:B------:R-:W-:-:S13]  /*1fa0*/  ISETP.NE.AND P1, PT, R111, 0x3, PT ;  /* 0x000000036f00780c */ /* 0x000fda0003f25270 */
[----:B------:R-:W-:Y:S05]  /*1fb0*/  @!P1 BRA `(.L_x_25) ;  /* 0x0000000000049947 */ /* 0x000fea0003800000 */
[----:B------:R-:W-:Y:S01]  /*1fc0*/  BPT.TRAP 0x1 ;  /* 0x000000040000795c */ /* 0x000fe20000300000 */
.L_x_25:
[----:B------:R-:W0:Y:S01]  /*1fd0*/  S2UR UR12, SR_CgaCtaId ;  /* 0x00000000000c79c3 */ /* 0x000e220000008800 */
[----:B------:R-:W-:Y:S01]  /*1fe0*/  UMOV UR10, 0x400 ;  /* 0x00000400000a7882 */ /* 0x000fe20000000000 */
[----:B------:R-:W-:Y:S01]  /*1ff0*/  SHF.L.U32 R110, R112, 0x1f, RZ ;  /* 0x0000001f706e7819 */ /* 0x000fe200000006ff */
[----:B0-----:R-:W-:-:S04]  /*2000*/  ULEA UR10, UR12, UR10, 0x18 ;  /* 0x0000000a0c0a7291 */ /* 0x001fc8000f8ec03f */
[----:B------:R-:W-:-:S09]  /*2010*/  ULEA UR12, UR16, UR10, 0x3 ;  /* 0x0000000a100c7291 */ /* 0x000fd2000f8e183f */
[----:B------:R0:W1:Y:S01]  /*2020*/  SYNCS.PHASECHK.TRANS64.TRYWAIT P0, [UR12], R110 ;  /* 0x0000006eff0075a7 */ /* 0x000062000800014c */
[----:B------:R-:W-:Y:S05]  /*2030*/  @!P1 BRA `(.L_x_26) ;  /* 0x0000000000049947 */ /* 0x000fea0003800000 */
[----:B------:R-:W-:Y:S01]  /*2040*/  BPT.TRAP 0x1 ;  /* 0x000000040000795c */ /* 0x000fe20000300000 */
.L_x_26:
[----:B-1----:R-:W-:Y:S05]  /*2050*/  @P0 BRA `(.L_x_27) ;  /* 0x0000000000080947 */ /* 0x002fea0003800000 */
[----:B------:R-:W1:Y:S02]  /*2060*/  SYNCS.PHASECHK.TRANS64.TRYWAIT P0, [UR12], R110 ;  /* 0x0000006eff0075a7 */ /* 0x000e64000800014c */
[----:B-1----:R-:W-:Y:S05]  /*2070*/  @!P0 BRA `(.L_x_28) ;  /* 0x0000006400908947 */ /* 0x002fea0003800000 */
.L_x_27:
[----:B------:R-:W-:Y:S01]  /*2080*/  UIADD3 UR12, UR10, 0x20200, URZ ;  /* 0x000202000a0c7890 */ /* 0x000fe2000fffe03f */
[----:B------:R-:W-:Y:S01]  /*2090*/  WARPGROUP.ARRIVE ;  /* 0x00000000000079c5 */ /* 0x000fe20000000000 */
[----:B------:R-:W-:Y:S02]  /*20a0*/  UISETP.NE.AND UP0, UPT, UR7, URZ, UPT ;  /* 0x0000003f0700728c */ /* 0x000fe4000bf05270 */
[----:B------:R-:W-:Y:S02]  /*20b0*/  USHF.R.U32.HI UR12, URZ, 0x4, UR12 ;  /* 0x000000043f0c7899 */ /* 0x000fe4000801160c */
[----:B------:R-:W-:Y:S02]  /*20c0*/  USEL UR8, UR8, URZ, !UP0 ;  /* 0x0000003f08087287 */ /* 0x000fe4000c000000 */
[----:B------:R-:W-:Y:S02]  /*20d0*/  ULOP3.LUT UR7, UR12, 0x3fff, URZ, 0xc0, !UPT ;  /* 0x00003fff0c077892 */ /* 0x000fe4000f8ec03f */
[----:B------:R-:W-:-:S02]  /*20e0*/  ULOP3.LUT UR12, UR11, 0x10000, URZ, 0xfc, !UPT ;  /* 0x000100000b0c7892 */ /* 0x000fc4000f8efc3f */
[----:B------:R-:W-:Y:S02]  /*20f0*/  ULOP3.LUT UR7, UR7, 0x10000, URZ, 0xfc, !UPT ;  /* 0x0001000007077892 */ /* 0x000fe4000f8efc3f */
[----:B------:R-:W-:Y:S02]  /*2100*/  UISETP.NE.U32.AND UP0, UPT, UR8, URZ, UPT ;  /* 0x0000003f0800728c */ /* 0x000fe4000bf05070 */
[----:B------:R-:W-:Y:S02]  /*2110*/  ULEA UR12, UR16, UR12, 0x9 ;  /* 0x0000000c100c7291 */ /* 0x000fe4000f8e483f */
[----:B------:R-:W-:Y:S01]  /*2120*/  UIMAD UR14, UR16, 0x180, UR7 ;  /* 0x00000180100e78a4 */ /* 0x000fe2000f8e0207 */
[----:B------:R-:W-:Y:S01]  /*2130*/  UMOV UR13, 0x80000020 ;  /* 0x80000020000d7882 */ /* 0x000fe20000000000 */
[----:B------:R-:W-:Y:S01]  /*2140*/  UMOV UR15, 0x80000020 ;  /* 0x80000020000f7882 */ /* 0x000fe20000000000 */
[----:B------:R-:W-:-:S06]  /*2150*/  UIADD3 UR6, UR6, 0x2, URZ ;  /* 0x0000000206067890 */ /* 0x000fcc000fffe03f */
[----:B------:R-:W-:Y:S01]  /*2160*/  QGMMA.64x96x32.F32.E4M3.E4M3 R24, gdesc[UR12], R24, UP0 ;  /* 0x016000000c1879f3 */ /* 0x000fe2000bf00818 */
[----:B------:R-:W-:Y:S02]  /*2170*/  UIADD3 UR12, UR12, 0x2, URZ ;  /* 0x000000020c0c7890 */ /* 0x000fe4000fffe03f */
[----:B------:R-:W-:Y:S01]  /*2180*/  UIADD3 UR14, UR14, 0x2, URZ ;  /* 0x000000020e0e7890 */ /* 0x000fe2000fffe03f */
[----:B------:R-:W-:Y:S01]  /*2190*/  UMOV UR13, 0x80000020 ;  /* 0x80000020000d7882 */ /* 0x000fe20000000000 */
[----:B------:R-:W-:Y:S01]  /*21a0*/  UMOV UR15, 0x80000020 ;  /* 0x80000020000f7882 */ /* 0x000fe20000000000 */
[----:B------:R-:W-:-:S04]  /*21b0*/  UISETP.NE.AND UP0, UPT, UR6, UR17, UPT ;  /* 0x000000110600728c */ /* 0x000fc8000bf05270 */
[----:B------:R-:W-:-:S06]  /*21c0*/  USEL UR7, URZ, 0x1, UP0 ;  /* 0x000000013f077887 */ /* 0x000fcc0008000000 */
[----:B------:R-:W-:Y:S01]  /*21d0*/  ISETP.NE.AND P0, PT, RZ, UR7, PT ;  /* 0x00000007ff007c0c */ /* 0x000fe2000bf05270 */
[----:B------:R-:W-:Y:S03]  /*21e0*/  QGMMA.64x96x32.F32.E4M3.E4M3 R24, gdesc[UR12], R24, gsb0 ;  /* 0x016000000c1879f3 */ /* 0x000fe60008000818 */
[----:B------:R-:W-:-:S09]  /*21f0*/  WARPGROUP.DEPBAR.LE gsb0, 0x1 ;  /* 0x00008000000079c5 */ /* 0x000fd20000010100 */
[----:B------:R-:W-:Y:S05]  /*2200*/  @!P0 BRA `(.L_x_29) ;  /* 0x0000000000c88947 */ /* 0x000fea0003800000 */
[----:B------:R-:W-:Y:S02]  /*2210*/  WARPGROUP.DEPBAR.LE gsb0, 0x0 ;  /* 0x00008000000079c5 */ /* 0x000fe40000010000 */
[----:B------:R-:W-:-:S01]  /*2220*/  FADD R109, R24, R109 ;  /* 0x0000006d186d7221 */ /* 0x000fc20000000000 */
[----:B------:R-:W-:Y:S01]  /*2230*/  FADD R108, R25, R108 ;  /* 0x0000006c196c7221 */ /* 0x000fe20000000000 */
        /* <DEDUP_REMOVED lines=46> */
[----:B------:R-:W-:-:S06]  /*2520*/  UMOV UR6, URZ ;  /* 0x0000003f00067c82 */ /* 0x000fcc0008000000 */
.L_x_29:
[----:B------:R-:W-:Y:S05]  /*2530*/  @!P1 BRA `(.L_x_30) ;  /* 0x0000000000049947 */ /* 0x000fea0003800000 */
[----:B------:R-:W-:Y:S01]  /*2540*/  BPT.TRAP 0x1 ;  /* 0x000000040000795c */ /* 0x000fe20000300000 */
.L_x_30:
[----:B------:R-:W-:-:S13]  /*2550*/  ISETP.NE.AND P0, PT, R6, RZ, PT ;  /* 0x000000ff0600720c */ /* 0x000fda0003f05270 */
[----:B01----:R-:W-:-:S05]  /*2560*/  @P0 LEA R110, R11, UR10, 0x3 ;  /* 0x0000000a0b6e0c11 */ /* 0x003fca000f8e18ff */
[----:B------:R-:W-:-:S05]  /*2570*/  @P0 VIADD R110, R110, 0x80 ;  /* 0x000000806e6e0836 */ /* 0x000fca0000000000 */
[----:B------:R-:W-:-:S04]  /*2580*/  @P0 PRMT R110, R5, 0x654, R110 ;  /* 0x00000654056e0816 */ /* 0x000fc8000000006e */
[----:B------:R0:W-:Y:S01]  /*2590*/  @P0 SYNCS.ARRIVE.TRANS64.RED.A1T0 RZ, [R110+URZ], RZ ;  /* 0x000000ff6eff09a7 */ /* 0x0001e2000810043f */
[----:B------:R-:W-:-:S13]  /*25a0*/  ISETP.GT.U32.AND P0, PT, R4, 0x1, PT ;  /* 0x000000010400780c */ /* 0x000fda0003f04070 */
[----:B0-----:R-:W-:Y:S05]  /*25b0*/  @P0 BRA `(.L_x_31) ;  /* 0x0000000000040947 */ /* 0x001fea0003800000 */
[----:B------:R-:W-:Y:S01]  /*25c0*/  BPT.TRAP 0x1 ;  /* 0x000000040000795c */ /* 0x000fe20000300000 */
.L_x_31:
[----:B------:R-:W-:Y:S01]  /*25d0*/  UIADD3 UR16, UR16, 0x1, URZ ;  /* 0x0000000110107890 */ /* 0x000fe2000fffe03f */
[C---:B------:R-:W-:Y:S01]  /*25e0*/  ISETP.GT.AND P1, PT, R10.reuse, 0x1, PT ;  /* 0x000000010a00780c */ /* 0x040fe20003f24270 */
[----:B------:R-:W-:Y:S02]  /*25f0*/  VIADD R11, R11, 0x1 ;  /* 0x000000010b0b7836 */ /* 0x000fe40000000000 */
[----:B------:R-:W-:Y:S01]  /*2600*/  UISETP.NE.AND UP0, UPT, UR16, 0x10, UPT ;  /* 0x000000101000788c */ /* 0x000fe2000bf05270 */
[----:B------:R-:W-:Y:S02]  /*2610*/  VIADD R10, R10, 0xffffffff ;  /* 0xffffffff0a0a7836 */ /* 0x000fe40000000000 */
[C---:B------:R-:W-:Y:S01]  /*2620*/  ISETP.NE.AND P0, PT, R11.reuse, 0x10, PT ;  /* 0x000000100b00780c */ /* 0x040fe20003f05270 */
[----:B------:R-:W-:Y:S02]  /*2630*/  USEL UR8, URZ, 0x1, UP0 ;  /* 0x000000013f087887 */ /* 0x000fe40008000000 */
[----:B------:R-:W-:Y:S01]  /*2640*/  USEL UR16, UR16, URZ, UP0 ;  /* 0x0000003f10107287 */ /* 0x000fe20008000000 */
[----:B------:R-:W-:-:S03]  /*2650*/  SEL R11, R11, RZ, P0 ;  /* 0x000000ff0b0b7207 */ /* 0x000fc60000000000 */
[----:B------:R-:W-:Y:S01]  /*2660*/  LOP3.LUT R112, R112, UR8, RZ, 0x3c, !PT ;  /* 0x0000000870707c12 */ /* 0x000fe2000f8e3cff */
[----:B------:R-:W-:Y:S01]  /*2670*/  UMOV UR8, 0x1 ;  /* 0x0000000100087882 */ /* 0x000fe20000000000 */
[----:B------:R-:W-:Y:S06]  /*2680*/  @P1 BRA `(.L_x_32) ;  /* 0xfffffff800441947 */ /* 0x000fec000383ffff */
.L_x_24:
[----:B------:R-:W-:Y:S01]  /*2690*/  UISETP.NE.AND UP0, UPT, UR6, URZ, UPT ;  /* 0x0000003f0600728c */ /* 0x000fe2000bf05270 */
[----:B01----:R-:W0:Y:S03]  /*26a0*/  LDC R10, c[0x0][0x28c] ;  /* 0x0000a300ff0a7b82 */ /* 0x003e260000000800 */
[----:B------:R-:W-:-:S06]  /*26b0*/  USEL UR6, URZ, 0x1, !UP0 ;  /* 0x000000013f067887 */ /* 0x000fcc000c000000 */
[----:B------:R-:W-:Y:S02]  /*26c0*/  ISETP.NE.AND P0, PT, RZ, UR6, PT ;  /* 0x00000006ff007c0c */ /* 0x000fe4000bf05270 */
[----:B0-----:R-:W-:-:S11]  /*26d0*/  ISETP.GE.AND P1, PT, R10, 0x1, PT ;  /* 0x000000010a00780c */ /* 0x001fd60003f26270 */
[----:B------:R-:W-:Y:S05]  /*26e0*/  @!P0 BRA `(.L_x_33) ;  /* 0x0000000000c48947 */ /* 0x000fea0003800000 */
[----:B------:R-:W-:Y:S02]  /*26f0*/  WARPGROUP.DEPBAR.LE gsb0, 0x0 ;  /* 0x00008000000079c5 */ /* 0x000fe40000010000 */
[----:B------:R-:W-:Y:S01]  /*2700*/  FADD R109, R24, R109 ;  /* 0x0000006d186d7221 */ /* 0x000fe20000000000 */
        /* <DEDUP_REMOVED lines=46> */
[----:B------:R-:W-:-:S07]  /*29f0*/  FADD R14, R14, R71 ;  /* 0x000000470e0e7221 */ /* 0x000fce0000000000 */
.L_x_33:
[----:B------:R-:W-:Y:S02]  /*2a00*/  WARPGROUP.DEPBAR.LE gsb0, 0x0 ;  /* 0x00008000000079c5 */ /* 0x000fe40000010000 */
[----:B------:R-:W-:Y:S05]  /*2a10*/  @!P1 BRA `(.L_x_34) ;  /* 0x0000000000489947 */ /* 0x000fea0003800000 */
[----:B------:R-:W-:-:S13]  /*2a20*/  ISETP.NE.AND P0, PT, R111, 0x3, PT ;  /* 0x000000036f00780c */ /* 0x000fda0003f05270 */
[----:B------:R-:W-:Y:S05]  /*2a30*/  @!P0 BRA `(.L_x_35) ;  /* 0x0000000000048947 */ /* 0x000fea0003800000 */
[----:B------:R-:W-:Y:S01]  /*2a40*/  BPT.TRAP 0x1 ;  /* 0x000000040000795c */ /* 0x000fe20000300000 */
.L_x_35:
[----:B------:R-:W-:Y:S01]  /*2a50*/  ISETP.NE.AND P0, PT, R6, RZ, PT ;  /* 0x000000ff0600720c */ /* 0x000fe20003f05270 */
[----:B------:R-:W-:Y:S01]  /*2a60*/  UISETP.LT.AND UP1, UPT, UR9, 0x1, UPT ;  /* 0x000000010900788c */ /* 0x000fe2000bf21270 */
[----:B------:R-:W-:-:S11]  /*2a70*/  IMAD.U32 R11, RZ, RZ, UR10 ;  /* 0x0000000aff0b7e24 */ /* 0x000fd6000f8e00ff */
[----:B------:R-:W-:-:S05]  /*2a80*/  VOTEU.ANY UP0, P0 ;  /* 0x00000000003f7886 */ /* 0x000fca0000000100 */
[----:B------:R-:W-:-:S04]  /*2a90*/  @UP0 USEL UR6, UR9, 0x1, UP1 ;  /* 0x0000000109060887 */ /* 0x000fc80008800000 */
[----:B------:R-:W-:-:S06]  /*2aa0*/  @UP0 UIADD3 UR6, UR5, UR9, -UR6 ;  /* 0x0000000905060290 */ /* 0x000fcc000fffe806 */
[----:B------:R-:W-:-:S04]  /*2ab0*/  IMAD.U32 R10, RZ, RZ, UR6 ;  /* 0x00000006ff0a7e24 */ /* 0x000fc8000f8e00ff */
[----:B------:R-:W-:-:S05]  /*2ac0*/  @P0 IMAD.SHL.U32 R10, R10, 0x8, RZ ;  /* 0x000000080a0a0824 */ /* 0x000fca00078e00ff */
[----:B------:R-:W-:-:S04]  /*2ad0*/  @P0 LOP3.LUT R10, R10, 0x78, RZ, 0xc0, !PT ;  /* 0x000000780a0a0812 */ /* 0x000fc800078ec0ff */
[----:B------:R-:W-:-:S04]  /*2ae0*/  @P0 IADD3 R10, R11, 0x80, R10 ;  /* 0x000000800b0a0810 */ /* 0x000fc80007ffe00a */
[----:B------:R-:W-:-:S04]  /*2af0*/  @P0 PRMT R10, R5, 0x654, R10 ;  /* 0x00000654050a0816 */ /* 0x000fc8000000000a */
[----:B------:R0:W-:Y:S01]  /*2b00*/  @P0 SYNCS.ARRIVE.TRANS64.RED.A1T0 RZ, [R10+URZ], RZ ;  /* 0x000000ff0aff09a7 */ /* 0x0001e2000810043f */
[----:B------:R-:W-:-:S13]  /*2b10*/  ISETP.GT.U32.AND P0, PT, R4, 0x1, PT ;  /* 0x000000010400780c */ /* 0x000fda0003f04070 */
[----:B0-----:R-:W-:Y:S05]  /*2b20*/  @P0 BRA `(.L_x_34) ;  /* 0x0000000000040947 */ /* 0x001fea0003800000 */
[----:B------:R-:W-:Y:S01]  /*2b30*/  BPT.TRAP 0x1 ;  /* 0x000000040000795c */ /* 0x000fe20000300000 */
.L_x_34:
[----:B------:R-:W0:Y:S01]  /*2b40*/  LDC R26, c[0x0][0x288] ;  /* 0x0000a200ff1a7b82 */ /* 0x000e220000000800 */
[--C-:B------:R-:W-:Y:S01]  /*2b50*/  SHF.R.U32.HI R10, RZ, 0x2, R0.reuse ;  /* 0x00000002ff0a7819 */ /* 0x100fe20000011600 */
[----:B------:R-:W-:Y:S01]  /*2b60*/  IMAD R12, R12, 0x60, RZ ;  /* 0x000000600c0c7824 */ /* 0x000fe200078e02ff */
[----:B------:R-:W-:Y:S01]  /*2b70*/  LOP3.LUT R24, R0, 0x60, RZ, 0xc0, !PT ;  /* 0x0000006000187812 */ /* 0x000fe200078ec0ff */
[----:B------:R-:W-:Y:S01]  /*2b80*/  ULDC UR6, c[0x0][0x284] ;  /* 0x0000a10000067ab9 */ /* 0x000fe20000000800 */
[----:B------:R-:W-:Y:S01]  /*2b90*/  SHF.R.U32.HI R25, RZ, 0x7, R0 ;  /* 0x00000007ff197819 */ /* 0x000fe20000011600 */
[----:B------:R-:W-:Y:S01]  /*2ba0*/  IMAD.WIDE R30, R13, 0x80, RZ ;  /* 0x000000800d1e7825 */ /* 0x000fe200078e02ff */
[----:B------:R-:W-:Y:S02]  /*2bb0*/  LOP3.LUT R11, R10, 0x7, RZ, 0xc0, !PT ;  /* 0x000000070a0b7812 */ /* 0x000fe400078ec0ff */
[----:B------:R-:W-:Y:S02]  /*2bc0*/  SHF.R.U32.HI R24, RZ, 0x1, R24 ;  /* 0x00000001ff187819 */ /* 0x000fe40000011618 */
[----:B------:R-:W-:-:S02]  /*2bd0*/  LOP3.LUT R10, R25, 0x1, RZ, 0xc0, !PT ;  /* 0x00000001190a7812 */ /* 0x000fc400078ec0ff */
[----:B------:R-:W-:Y:S02]  /*2be0*/  IADD3 R27, RZ, -R24, -R11 ;  /* 0x80000018ff1b7210 */ /* 0x000fe40007ffe80b */
[----:B------:R-:W-:Y:S01]  /*2bf0*/  LOP3.LUT R25, R0, 0x3, RZ, 0xc0, !PT ;  /* 0x0000000300197812 */ /* 0x000fe200078ec0ff */
[C---:B------:R-:W-:Y:S02]  /*2c00*/  IMAD.SHL.U32 R28, R10.reuse, 0x40, RZ ;  /* 0x000000400a1c7824 */ /* 0x040fe400078e00ff */
[----:B------:R-:W-:Y:S02]  /*2c10*/  IMAD R27, R10, -0x40, R27 ;  /* 0xffffffc00a1b7824 */ /* 0x000fe400078e021b */
[----:B------:R-:W-:Y:S01]  /*2c20*/  IMAD.SHL.U32 R10, R13, 0x80, RZ ;  /* 0x000000800d0a7824 */ /* 0x000fe200078e00ff */
[----:B------:R-:W-:Y:S01]  /*2c30*/  LOP3.LUT R11, R28, 0x40, R11, 0xe2, !PT ;  /* 0x000000401c0b7812 */ /* 0x000fe200078ee20b */
[----:B------:R-:W-:Y:S01]  /*2c40*/  IMAD.MOV.U32 R28, RZ, RZ, -0x1 ;  /* 0xffffffffff1c7424 */ /* 0x000fe200078e00ff */
[----:B0-----:R-:W-:Y:S01]  /*2c50*/  ISETP.GE.AND P0, PT, R12, R26, PT ;  /* 0x0000001a0c00720c */ /* 0x001fe20003f06270 */
[----:B------:R-:W-:Y:S01]  /*2c60*/  IMAD R29, R25, -0x2, R26 ;  /* 0xfffffffe191d7824 */ /* 0x000fe200078e021a */
[----:B------:R-:W-:Y:S01]  /*2c70*/  IADD3 R34, -R10, UR6, R27 ;  /* 0x000000060a227c10 */ /* 0x000fe2000fffe11b */
[----:B------:R-:W-:Y:S01]  /*2c80*/  IMAD.SHL.U32 R25, R0, 0x2, RZ ;  /* 0x0000000200197824 */ /* 0x000fe200078e00ff */
[----:B------:R-:W-:Y:S01]  /*2c90*/  ISETP.GE.OR P0, PT, R10, UR6, P0 ;  /* 0x000000060a007c0c */ /* 0x000fe20008706670 */
[----:B------:R-:W-:Y:S01]  /*2ca0*/  IMAD.IADD R29, R29, 0x1, -R12 ;  /* 0x000000011d1d7824 */ /* 0x000fe200078e0a0c */
[----:B------:R-:W-:-:S02]  /*2cb0*/  LOP3.LUT R35, R30, R11, R24, 0xfe, !PT ;  /* 0x0000000b1e237212 */ /* 0x000fc400078efe18 */
[----:B------:R-:W-:-:S09]  /*2cc0*/  LOP3.LUT R24, R12, 0x6, R25, 0xf8, !PT ;  /* 0x000000060c187812 */ /* 0x000fd200078ef819 */
[----:B------:R-:W-:Y:S05]  /*2cd0*/  @P0 BRA `(.L_x_36) ;  /* 0x0000003400800947 */ /* 0x000fea0003800000 */
[----:B------:R-:W0:Y:S01]  /*2ce0*/  LDC.64 R32, c[0x0][0x5c8] ;  /* 0x00017200ff207b82 */ /* 0x000e220000000a00 */
[----:B------:R-:W-:Y:S01]  /*2cf0*/  SHF.R.S32.HI R26, RZ, 0x1f, R7 ;  /* 0x0000001fff1a7819 */ /* 0x000fe20000011407 */
[----:B------:R-:W-:Y:S01]  /*2d00*/  ULDC.64 UR6, c[0x0][0x5d0] ;  /* 0x0001740000067ab9 */ /* 0x000fe20000000a00 */
[----:B------:R-:W-:Y:S01]  /*2d10*/  SHF.R.S32.HI R25, RZ, 0x1f, R24 ;  /* 0x0000001fff197819 */ /* 0x000fe20000011418 */
[----:B------:R-:W-:Y:S02]  /*2d20*/  BSSY B0, `(.L_x_36) ;  /* 0x000035b000007945 */ /* 0x000fe40003800000 */
[----:B------:R-:W-:-:S04]  /*2d30*/  IMAD R10, R26, UR6, RZ ;  /* 0x000000061a0a7c24 */ /* 0x000fc8000f8e02ff */
[C---:B------:R-:W-:Y:S02]  /*2d40*/  IMAD R13, R7.reuse, UR7, R10 ;  /* 0x00000007070d7c24 */ /* 0x040fe4000f8e020a */
[----:B------:R-:W-:Y:S01]  /*2d50*/  IMAD.WIDE.U32 R10, R7, UR6, R24 ;  /* 0x00000006070a7c25 */ /* 0x000fe2000f8e0018 */
[----:B------:R-:W-:-:S03]  /*2d60*/  ULDC.64 UR6, c[0x0][0x5c0] ;  /* 0x0001700000067ab9 */ /* 0x000fc60000000a00 */
[----:B------:R-:W-:Y:S02]  /*2d70*/  IMAD.IADD R11, R11, 0x1, R13 ;  /* 0x000000010b0b7824 */ /* 0x000fe400078e020d */
[----:B0-----:R-:W-:-:S04]  /*2d80*/  IMAD R12, R31, R32, RZ ;  /* 0x000000201f0c7224 */ /* 0x001fc800078e02ff */
[C---:B------:R-:W-:Y:S02]  /*2d90*/  IMAD R27, R35.reuse, R33, R12 ;  /* 0x00000021231b7224 */ /* 0x040fe400078e020c */
[----:B------:R-:W-:-:S04]  /*2da0*/  IMAD.WIDE.U32 R12, R35, R32, R10 ;  /* 0x00000020230c7225 */ /* 0x000fc800078e000a */
[----:B------:R-:W-:Y:S01]  /*2db0*/  IMAD.IADD R13, R13, 0x1, R27 ;  /* 0x000000010d0d7824 */ /* 0x000fe200078e021b */
[----:B------:R-:W-:Y:S02]  /*2dc0*/  LEA R10, P0, R32, R12, 0x3 ;  /* 0x0000000c200a7211 */ /* 0x000fe400078018ff */
[----:B------:R-:W-:Y:S02]  /*2dd0*/  IADD3 R12, P1, R12, UR6, RZ ;  /* 0x000000060c0c7c10 */ /* 0x000fe4000ff3e0ff */
[----:B------:R-:W-:Y:S02]  /*2de0*/  LEA.HI.X R11, R32, R13, R33, 0x3, P0 ;  /* 0x0000000d200b7211 */ /* 0x000fe400000f1c21 */
[----:B---3-5:R-:W-:Y:S02]  /*2df0*/  FSETP.NEU.AND P0, PT, R9, RZ, PT ;  /* 0x000000ff0900720b */ /* 0x028fe40003f0d000 */
[----:B------:R-:W-:Y:S02]  /*2e00*/  IADD3 R10, P3, R10, UR6, RZ ;  /* 0x000000060a0a7c10 */ /* 0x000fe4000ff7e0ff */
[----:B------:R-:W-:-:S02]  /*2e10*/  IADD3.X R13, R13, UR7, RZ, P1, !PT ;  /* 0x000000070d0d7c10 */ /* 0x000fc40008ffe4ff */
[----:B------:R-:W-:-:S07]  /*2e20*/  IADD3.X R11, R11, UR7, RZ, P3, !PT ;  /* 0x000000070b0b7c10 */ /* 0x000fce0009ffe4ff */
[----:B------:R-:W-:Y:S05]  /*2e30*/  @!P0 BRA `(.L_x_37) ;  /* 0x00000028001c8947 */ /* 0x000fea0003800000 */
[----:B------:R-:W-:Y:S01]  /*2e40*/  ULDC.64 UR6, c[0x0][0x5b8] ;  /* 0x00016e0000067ab9 */ /* 0x000fe20000000a00 */
[----:B------:R-:W-:Y:S01]  /*2e50*/  ISETP.GE.AND P0, PT, R34, 0x1, PT ;  /* 0x000000012200780c */ /* 0x000fe20003f06270 */
[----:B------:R-:W-:Y:S01]  /*2e60*/  IMAD R32, R26, UR6, RZ ;  /* 0x000000061a207c24 */ /* 0x000fe2000f8e02ff */
[----:B------:R-:W-:Y:S01]  /*2e70*/  ULDC.64 UR10, c[0x0][0x5a8] ;  /* 0x00016a00000a7ab9 */ /* 0x000fe20000000a00 */
[----:B------:R-:W-:Y:S01]  /*2e80*/  IMAD.WIDE.U32 R26, R7, UR6, R24 ;  /* 0x00000006071a7c25 */ /* 0x000fe2000f8e0018 */
[----:B------:R-:W-:Y:S01]  /*2e90*/  ISETP.LT.OR P4, PT, R29, 0x1, !P0 ;  /* 0x000000011d00780c */ /* 0x000fe20004781670 */
[----:B------:R-:W-:Y:S02]  /*2ea0*/  BSSY B1, `(.L_x_38) ;  /* 0x000000c000017945 */ /* 0x000fe40003800000 */
[----:B------:R-:W-:Y:S01]  /*2eb0*/  IMAD R7, R7, UR7, R32 ;  /* 0x0000000707077c24 */ /* 0x000fe2000f8e0220 */
[----:B------:R-:W-:-:S03]  /*2ec0*/  ULDC.64 UR6, c[0x0][0x5b0] ;  /* 0x00016c0000067ab9 */ /* 0x000fc60000000a00 */
[----:B------:R-:W-:Y:S02]  /*2ed0*/  IMAD.IADD R27, R27, 0x1, R7 ;  /* 0x000000011b1b7824 */ /* 0x000fe400078e0207 */
[----:B------:R-:W-:Y:S02]  /*2ee0*/  IMAD R7, R31, UR6, RZ ;  /* 0x000000061f077c24 */ /* 0x000fe4000f8e02ff */
[----:B------:R-:W-:-:S04]  /*2ef0*/  IMAD.WIDE.U32 R24, R35, UR6, R26 ;  /* 0x0000000623187c25 */ /* 0x000fc8000f8e001a */
[----:B------:R-:W-:Y:S01]  /*2f00*/  IMAD R7, R35, UR7, R7 ;  /* 0x0000000723077c24 */ /* 0x000fe2000f8e0207 */
[----:B------:R-:W-:-:S04]  /*2f10*/  IADD3 R24, P1, R24, UR10, RZ ;  /* 0x0000000a18187c10 */ /* 0x000fc8000ff3e0ff */
[--C-:B------:R-:W-:Y:S02]  /*2f20*/  IADD3.X R25, R25, UR11, R7.reuse, P1, !PT ;  /* 0x0000000b19197c10 */ /* 0x100fe40008ffe407 */
[----:B------:R-:W-:Y:S01]  /*2f30*/  PRMT R7, RZ, 0x7610, R7 ;  /* 0x00007610ff077816 */ /* 0x000fe20000000007 */
[----:B------:R-:W-:Y:S06]  /*2f40*/  @P4 BRA `(.L_x_39) ;  /* 0x0000000000044947 */ /* 0x000fec0003800000 */
[----:B------:R0:W5:Y:S02]  /*2f50*/  LDG.E.U8 R7, desc[UR18][R24.64] ;  /* 0x0000001218077981 */ /* 0x000164000c1e1100 */
.L_x_39:
[----:B------:R-:W-:Y:S05]  /*2f60*/  BSYNC B1 ;  /* 0x0000000000017941 */ /* 0x000fea0003800000 */
.L_x_38:
[----:B-----5:R-:W-:Y:S01]  /*2f70*/  LOP3.LUT R7, R7, 0xff, RZ, 0xc0, !PT ;  /* 0x000000ff07077812 */ /* 0x020fe200078ec0ff */
[----:B------:R-:W-:Y:S01]  /*2f80*/  BSSY B1, `(.L_x_40) ;  /* 0x000000b000017945 */ /* 0x000fe20003800000 */
[----:B------:R-:W-:Y:S02]  /*2f90*/  ISETP.LT.OR P3, PT, R29, 0x2, !P0 ;  /* 0x000000021d00780c */ /* 0x000fe40004761670 */
[----:B------:R-:W-:-:S05]  /*2fa0*/  F2FP.F16.E4M3.UNPACK_B R7, R7 ;  /* 0x00000007ff07723e */ /* 0x000fca00020006ff */
[----:B------:R-:W-:Y:S01]  /*2fb0*/  HADD2.F32 R32, -RZ, R7.H0_H0 ;  /* 0x20000007ff207230 */ /* 0x000fe20000004100 */
[----:B------:R-:W-:-:S04]  /*2fc0*/  PRMT R7, RZ, 0x7610, R7 ;  /* 0x00007610ff077816 */ /* 0x000fc80000000007 */
[----:B------:R-:W-:-:S04]  /*2fd0*/  FMUL R32, R32, R9 ;  /* 0x0000000920207220 */ /* 0x000fc80000400000 */
[----:B--2---:R-:W-:-:S05]  /*2fe0*/  FFMA R32, R109, R8, R32 ;  /* 0x000000086d207223 */ /* 0x004fca0000000020 */
[----:B------:R-:W-:-:S05]  /*2ff0*/  F2FP.SATFINITE.E4M3.F32.PACK_AB_MERGE_C R33, RZ, R32, RZ ;  /* 0x00000020ff21723e */ /* 0x000fca00048070ff */
[----:B------:R1:W-:Y:S01]  /*3000*/  @!P4 STG.E.U8 desc[UR18][R12.64], R33 ;  /* 0x000000210c00c986 */ /* 0x0003e2000c101112 */
[----:B------:R-:W-:Y:S05]  /*3010*/  @P3 BRA `(.L_x_41) ;  /* 0x0000000000043947 */ /* 0x000fea0003800000 */
[----:B------:R2:W5:Y:S02]  /*3020*/  LDG.E.U8 R7, desc[UR18][R24.64+0x1] ;  /* 0x0000011218077981 */ /* 0x000564000c1e1100 */
.L_x_41:
[----:B------:R-:W-:Y:S05]  /*3030*/  BSYNC B1 ;  /* 0x0000000000017941 */ /* 0x000fea0003800000 */
.L_x_40:
[----:B-----5:R-:W-:Y:S01]  /*3040*/  LOP3.LUT R7, R7, 0xff, RZ, 0xc0, !PT ;  /* 0x000000ff07077812 */ /* 0x020fe200078ec0ff */
[----:B------:R-:W-:Y:S01]  /*3050*/  BSSY B1, `(.L_x_42) ;  /* 0x0000013000017945 */ /* 0x000fe20003800000 */
[----:B-1----:R-:W-:Y:S02]  /*3060*/  IADD3 R33, P1, R35, 0x8, RZ ;  /* 0x0000000823217810 */ /* 0x002fe40007f3e0ff */
[----:B------:R-:W-:-:S03]  /*3070*/  F2FP.F16.E4M3.UNPACK_B R7, R7 ;  /* 0x00000007ff07723e */ /* 0x000fc600020006ff */
[----:B------:R-:W-:Y:S01]  /*3080*/  IMAD.X R31, RZ, RZ, R31, P1 ;  /* 0x000000ffff1f7224 */ /* 0x000fe200008e061f */
[----:B------:R-:W-:Y:S01]  /*3090*/  ISETP.GE.AND P1, PT, R34, 0x9, PT ;  /* 0x000000092200780c */ /* 0x000fe20003f26270 */
[----:B------:R-:W-:Y:S02]  /*30a0*/  HADD2.F32 R30, -RZ, R7.H0_H0 ;  /* 0x20000007ff1e7230 */ /* 0x000fe40000004100 */
[----:B------:R-:W-:Y:S01]  /*30b0*/  IMAD.WIDE.U32 R26, R33, UR6, R26 ;  /* 0x00000006211a7c25 */ /* 0x000fe2000f8e001a */
[----:B------:R-:W-:-:S03]  /*30c0*/  ISETP.LT.OR P5, PT, R29, 0x1, !P1 ;  /* 0x000000011d00780c */ /* 0x000fc60004fa1670 */
[----:B------:R-:W-:Y:S01]  /*30d0*/  FMUL R7, R30, R9 ;  /* 0x000000091e077220 */ /* 0x000fe20000400000 */
[----:B------:R-:W-:Y:S01]  /*30e0*/  IMAD R30, R31, UR6, RZ ;  /* 0x000000061f1e7c24 */ /* 0x000fe2000f8e02ff */
[----:B------:R-:W-:Y:S02]  /*30f0*/  IADD3 R26, P4, R26, UR10, RZ ;  /* 0x0000000a1a1a7c10 */ /* 0x000fe4000ff9e0ff */
[----:B------:R-:W-:Y:S01]  /*3100*/  FFMA R7, R108, R8, R7 ;  /* 0x000000086c077223 */ /* 0x000fe20000000007 */
[----:B------:R-:W-:-:S04]  /*3110*/  IMAD R33, R33, UR7, R30 ;  /* 0x0000000721217c24 */ /* 0x000fc8000f8e021e */
[----:B------:R-:W-:Y:S02]  /*3120*/  F2FP.SATFINITE.E4M3.F32.PACK_AB_MERGE_C R31, RZ, R7, RZ ;  /* 0x00000007ff1f723e */ /* 0x000fe400048070ff */
[----:B------:R-:W-:Y:S02]  /*3130*/  IADD3.X R27, R27, UR11, R33, P4, !PT ;  /* 0x0000000b1b1b7c10 */ /* 0x000fe4000a7fe421 */
[----:B------:R-:W-:Y:S01]  /*3140*/  PRMT R7, RZ, 0x7610, R7 ;  /* 0x00007610ff077816 */ /* 0x000fe20000000007 */
[----:B------:R1:W-:Y:S01]  /*3150*/  @!P3 STG.E.U8 desc[UR18][R12.64+0x1], R31 ;  /* 0x0000011f0c00b986 */ /* 0x0003e2000c101112 */
[----:B------:R-:W-:Y:S05]  /*3160*/  @P5 BRA `(.L_x_43) ;  /* 0x0000000000045947 */ /* 0x000fea0003800000 */
[----:B------:R3:W5:Y:S02]  /*3170*/  LDG.E.U8 R7, desc[UR18][R26.64] ;  /* 0x000000121a077981 */ /* 0x000764000c1e1100 */
.L_x_43:
[----:B------:R-:W-:Y:S05]  /*3180*/  BSYNC B1 ;  /* 0x0000000000017941 */ /* 0x000fea0003800000 */
.L_x_42:
[----:B-----5:R-:W-:Y:S01]  /*3190*/  LOP3.LUT R7, R7, 0xff, RZ, 0xc0, !PT ;  /* 0x000000ff07077812 */ /* 0x020fe200078ec0ff */
[----:B------:R-:W-:Y:S01]  /*31a0*/  BSSY B1, `(.L_x_44) ;  /* 0x000000b000017945 */ /* 0x000fe20003800000 */
[----:B------:R-:W-:Y:S02]  /*31b0*/  ISETP.LT.OR P3, PT, R29, 0x2, !P1 ;  /* 0x000000021d00780c */ /* 0x000fe40004f61670 */
[----:B------:R-:W-:-:S05]  /*31c0*/  F2FP.F16.E4M3.UNPACK_B R7, R7 ;  /* 0x00000007ff07723e */ /* 0x000fca00020006ff */
[----:B------:R-:W-:Y:S01]  /*31d0*/  HADD2.F32 R30, -RZ, R7.H0_H0 ;  /* 0x20000007ff1e7230 */ /* 0x000fe20000004100 */
[----:B------:R-:W-:-:S04]  /*31e0*/  PRMT R7, RZ, 0x7610, R7 ;  /* 0x00007610ff077816 */ /* 0x000fc80000000007 */
[----:B------:R-:W-:-:S04]  /*31f0*/  FMUL R30, R30, R9 ;  /* 0x000000091e1e7220 */ /* 0x000fc80000400000 */
[----:B------:R-:W-:-:S05]  /*3200*/  FFMA R30, R107, R8, R30 ;  /* 0x000000086b1e7223 */ /* 0x000fca000000001e */
[----:B-1----:R-:W-:-:S05]  /*3210*/  F2FP.SATFINITE.E4M3.F32.PACK_AB_MERGE_C R31, RZ, R30, RZ ;  /* 0x0000001eff1f723e */ /* 0x002fca00048070ff */
[----:B------:R1:W-:Y:S01]  /*3220*/  @!P5 STG.E.U8 desc[UR18][R10.64], R31 ;  /* 0x0000001f0a00d986 */ /* 0x0003e2000c101112 */
[----:B------:R-:W-:Y:S05]  /*3230*/  @P3 BRA `(.L_x_45) ;  /* 0x0000000000043947 */ /* 0x000fea0003800000 */
[----:B------:R4:W5:Y:S02]  /*3240*/  LDG.E.U8 R7, desc[UR18][R26.64+0x1] ;  /* 0x000001121a077981 */ /* 0x000964000c1e1100 */
.L_x_45:
[----:B------:R-:W-:Y:S05]  /*3250*/  BSYNC B1 ;  /* 0x0000000000017941 */ /* 0x000fea0003800000 */
.L_x_44:
[----:B-----5:R-:W-:Y:S01]  /*3260*/  LOP3.LUT R7, R7, 0xff, RZ, 0xc0, !PT ;  /* 0x000000ff07077812 */ /* 0x020fe200078ec0ff */
[----:B------:R-:W-:Y:S01]  /*3270*/  BSSY B1, `(.L_x_46) ;  /* 0x000000b000017945 */ /* 0x000fe20003800000 */
[----:B------:R-:W-:Y:S02]  /*3280*/  ISETP.LT.OR P4, PT, R29, 0x9, !P0 ;  /* 0x000000091d00780c */ /* 0x000fe40004781670 */
[----:B------:R-:W-:-:S05]  /*3290*/  F2FP.F16.E4M3.UNPACK_B R7, R7 ;  /* 0x00000007ff07723e */ /* 0x000fca00020006ff */
[----:B------:R-:W-:-:S05]  /*32a0*/  HADD2.F32 R30, -RZ, R7.H0_H0 ;  /* 0x20000007ff1e7230 */ /* 0x000fca0000004100 */
[----:B------:R-:W-:-:S04]  /*32b0*/  FMUL R7, R30, R9 ;  /* 0x000000091e077220 */ /* 0x000fc80000400000 */
[----:B------:R-:W-:-:S05]  /*32c0*/  FFMA R7, R106, R8, R7 ;  /* 0x000000086a077223 */ /* 0x000fca0000000007 */
[----:B-1----:R-:W-:Y:S02]  /*32d0*/  F2FP.SATFINITE.E4M3.F32.PACK_AB_MERGE_C R31, RZ, R7, RZ ;  /* 0x00000007ff1f723e */ /* 0x002fe400048070ff */
[----:B------:R-:W-:-:S03]  /*32e0*/  PRMT R7, RZ, 0x7610, R7 ;  /* 0x00007610ff077816 */ /* 0x000fc60000000007 */
[----:B------:R1:W-:Y:S01]  /*32f0*/  @!P3 STG.E.U8 desc[UR18][R10.64+0x1], R31 ;  /* 0x0000011f0a00b986 */ /* 0x0003e2000c101112 */
[----:B------:R-:W-:Y:S05]  /*3300*/  @P4 BRA `(.L_x_47) ;  /* 0x0000000000044947 */ /* 0x000fea0003800000 */
[----:B------:R0:W5:Y:S02]  /*3310*/  LDG.E.U8 R7, desc[UR18][R24.64+0x8] ;  /* 0x0000081218077981 */ /* 0x000164000c1e1100 */
.L_x_47:
[----:B------:R-:W-:Y:S05]  /*3320*/  BSYNC B1 ;  /* 0x0000000000017941 */ /* 0x000fea0003800000 */
.L_x_46:
        /* <DEDUP_REMOVED lines=12> */
.L_x_49:
[----:B------:R-:W-:Y:S05]  /*33f0*/  BSYNC B1 ;  /* 0x0000000000017941 */ /* 0x000fea0003800000 */
.L_x_48:
        /* <DEDUP_REMOVED lines=12> */
.L_x_51:
[----:B------:R-:W-:Y:S05]  /*34c0*/  BSYNC B1 ;  /* 0x0000000000017941 */ /* 0x000fea0003800000 */
.L_x_50:
        /* <DEDUP_REMOVED lines=12> */
.L_x_53:
[----:B------:R-:W-:Y:S05]  /*3590*/  BSYNC B1 ;  /* 0x0000000000017941 */ /* 0x000fea0003800000 */
.L_x_52:
        /* <DEDUP_REMOVED lines=12> */
.L_x_55:
[----:B------:R-:W-:Y:S05]  /*3660*/  BSYNC B1 ;  /* 0x0000000000017941 */ /* 0x000fea0003800000 */
.L_x_54:
        /* <DEDUP_REMOVED lines=12> */
.L_x_57:
[----:B------:R-:W-:Y:S05]  /*3730*/  BSYNC B1 ;  /* 0x0000000000017941 */ /* 0x000fea0003800000 */
.L_x_56:
        /* <DEDUP_REMOVED lines=12> */
.L_x_59:
[----:B------:R-:W-:Y:S05]  /*3800*/  BSYNC B1 ;  /* 0x0000000000017941 */ /* 0x000fea0003800000 */
.L_x_58:
        /* <DEDUP_REMOVED lines=12> */
.L_x_61:
[----:B------:R-:W-:Y:S05]  /*38d0*/  BSYNC B1 ;  /* 0x0000000000017941 */ /* 0x000fea0003800000 */
.L_x_60:
        /* <DEDUP_REMOVED lines=12> */
.L_x_63:
[----:B------:R-:W-:Y:S05]  /*39a0*/  BSYNC B1 ;  /* 0x0000000000017941 */ /* 0x000fea0003800000 */
.L_x_62:
        /* <DEDUP_REMOVED lines=12> */
.L_x_65:
[----:B------:R-:W-:Y:S05]  /*3a70*/  BSYNC B1 ;  /* 0x0000000000017941 */ /* 0x000fea0003800000 */
.L_x_64:
        /* <DEDUP_REMOVED lines=12> */
.L_x_67:
[----:B------:R-:W-:Y:S05]  /*3b40*/  BSYNC B1 ;  /* 0x0000000000017941 */ /* 0x000fea0003800000 */
.L_x_66:
        /* <DEDUP_REMOVED lines=12> */
.L_x_69:
[----:B------:R-:W-:Y:S05]  /*3c10*/  BSYNC B1 ;  /* 0x0000000000017941 */ /* 0x000fea0003800000 */
.L_x_68:
        /* <DEDUP_REMOVED lines=12> */
.L_x_71:
[----:B------:R-:W-:Y:S05]  /*3ce0*/  BSYNC B1 ;  /* 0x0000000000017941 */ /* 0x000fea0003800000 */
.L_x_70:
        /* <DEDUP_REMOVED lines=12> */
.L_x_73:
[----:B------:R-:W-:Y:S05]  /*3db0*/  BSYNC B1 ;  /* 0x0000000000017941 */ /* 0x000fea0003800000 */
.L_x_72:
        /* <DEDUP_REMOVED lines=12> */
.L_x_75:
[----:B------:R-:W-:Y:S05]  /*3e80*/  BSYNC B1 ;  /* 0x0000000000017941 */ /* 0x000fea0003800000 */
.L_x_74:
        /* <DEDUP_REMOVED lines=12> */
.L_x_77:
[----:B------:R-:W-:Y:S05]  /*3f50*/  BSYNC B1 ;  /* 0x0000000000017941 */ /* 0x000fea0003800000 */
.L_x_76:
        /* <DEDUP_REMOVED lines=12> */
.L_x_79:
[----:B------:R-:W-:Y:S05]  /*4020*/  BSYNC B1 ;  /* 0x0000000000017941 */ /* 0x000fea0003800000 */
.L_x_78:
        /* <DEDUP_REMOVED lines=12> */
.L_x_81:
[----:B------:R-:W-:Y:S05]  /*40f0*/  BSYNC B1 ;  /* 0x0000000000017941 */ /* 0x000fea0003800000 */
.L_x_80:
        /* <DEDUP_REMOVED lines=12> */
.L_x_83:
[----:B------:R-:W-:Y:S05]  /*41c0*/  BSYNC B1 ;  /* 0x0000000000017941 */ /* 0x000fea0003800000 */
.L_x_82:
        /* <DEDUP_REMOVED lines=12> */
.L_x_85:
[----:B------:R-:W-:Y:S05]  /*4290*/  BSYNC B1 ;  /* 0x0000000000017941 */ /* 0x000fea0003800000 */
.L_x_84:
        /* <DEDUP_REMOVED lines=12> */
.L_x_87:
[----:B------:R-:W-:Y:S05]  /*4360*/  BSYNC B1 ;  /* 0x0000000000017941 */ /* 0x000fea0003800000 */
.L_x_86:
        /* <DEDUP_REMOVED lines=12> */
.L_x_89:
[----:B------:R-:W-:Y:S05]  /*4430*/  BSYNC B1 ;  /* 0x0000000000017941 */ /* 0x000fea0003800000 */
.L_x_88:
        /* <DEDUP_REMOVED lines=12> */
.L_x_91:
[----:B------:R-:W-:Y:S05]  /*4500*/  BSYNC B1 ;  /* 0x0000000000017941 */ /* 0x000fea0003800000 */
.L_x_90:
        /* <DEDUP_REMOVED lines=12> */
.L_x_93:
[----:B------:R-:W-:Y:S05]  /*45d0*/  BSYNC B1 ;  /* 0x0000000000017941 */ /* 0x000fea0003800000 */
.L_x_92:
        /* <DEDUP_REMOVED lines=12> */
.L_x_95:
[----:B------:R-:W-:Y:S05]  /*46a0*/  BSYNC B1 ;  /* 0x0000000000017941 */ /* 0x000fea0003800000 */
.L_x_94:
        /* <DEDUP_REMOVED lines=12> */
.L_x_97:
[----:B------:R-:W-:Y:S05]  /*4770*/  BSYNC B1 ;  /* 0x0000000000017941 */ /* 0x000fea0003800000 */
.L_x_96:
        /* <DEDUP_REMOVED lines=12> */
.L_x_99:
[----:B------:R-:W-:Y:S05]  /*4840*/  BSYNC B1 ;  /* 0x0000000000017941 */ /* 0x000fea0003800000 */
.L_x_98:
        /* <DEDUP_REMOVED lines=12> */
.L_x_101:
[----:B------:R-:W-:Y:S05]  /*4910*/  BSYNC B1 ;  /* 0x0000000000017941 */ /* 0x000fea0003800000 */
.L_x_100:
        /* <DEDUP_REMOVED lines=12> */
.L_x_103:
[----:B------:R-:W-:Y:S05]  /*49e0*/  BSYNC B1 ;  /* 0x0000000000017941 */ /* 0x000fea0003800000 */
.L_x_102:
        /* <DEDUP_REMOVED lines=12> */
.L_x_105:
[----:B------:R-:W-:Y:S05]  /*4ab0*/  BSYNC B1 ;  /* 0x0000000000017941 */ /* 0x000fea0003800000 */
.L_x_104:
        /* <DEDUP_REMOVED lines=12> */
.L_x_107:
[----:B------:R-:W-:Y:S05]  /*4b80*/  BSYNC B1 ;  /* 0x0000000000017941 */ /* 0x000fea0003800000 */
.L_x_106:
        /* <DEDUP_REMOVED lines=12> */
.L_x_109:
[----:B------:R-:W-:Y:S05]  /*4c50*/  BSYNC B1 ;  /* 0x0000000000017941 */ /* 0x000fea0003800000 */
.L_x_108:
        /* <DEDUP_REMOVED lines=12> */
.L_x_111:
[----:B------:R-:W-:Y:S05]  /*4d20*/  BSYNC B1 ;  /* 0x0000000000017941 */ /* 0x000fea0003800000 */
.L_x_110:
        /* <DEDUP_REMOVED lines=12> */
.L_x_113:
[----:B------:R-:W-:Y:S05]  /*4df0*/  BSYNC B1 ;  /* 0x0000000000017941 */ /* 0x000fea0003800000 */
.L_x_112:
        /* <DEDUP_REMOVED lines=12> */
.L_x_115:
[----:B------:R-:W-:Y:S05]  /*4ec0*/  BSYNC B1 ;  /* 0x0000000000017941 */ /* 0x000fea0003800000 */
.L_x_114:
        /* <DEDUP_REMOVED lines=8> */
[----:B------:R-:W-:-:S05]  /*4f50*/  F2FP.SATFINITE.E4M3.F32.PACK_AB_MERGE_C R23, RZ, R30, RZ ;  /* 0x0000001eff17723e */ /* 0x000fca00048070ff */
[----:B------:R0:W-:Y:S01]  /*4f60*/  @!P4 STG.E.U8 desc[UR18][R10.64+0x48], R23 ;  /* 0x000048170a00c986 */ /* 0x0001e2000c101112 */
[----:B------:R-:W-:Y:S05]  /*4f70*/  @P3 BRA `(.L_x_117) ;  /* 0x0000000000043947 */ /* 0x000fea0003800000 */
[----:B------:R0:W5:Y:S02]  /*4f80*/  LDG.E.U8 R7, desc[UR18][R26.64+0x49] ;  /* 0x000049121a077981 */ /* 0x000164000c1e1100 */
.L_x_117:
[----:B------:R-:W-:Y:S05]  /*4f90*/  BSYNC B1 ;  /* 0x0000000000017941 */ /* 0x000fea0003800000 */
.L_x_116:
[----:B-----5:R-:W-:Y:S01]  /*4fa0*/  LOP3.LUT R7, R7, 0xff, RZ, 0xc0, !PT ;  /* 0x000000ff07077812 */ /* 0x020fe200078ec0ff */
[----:B------:R-:W-:Y:S01]  /*4fb0*/  BSSY B1, `(.L_x_118) ;  /* 0x000000b000017945 */ /* 0x000fe20003800000 */
[----:B------:R-:W-:Y:S02]  /*4fc0*/  ISETP.LT.OR P4, PT, R29, 0x51, !P0 ;  /* 0x000000511d00780c */ /* 0x000fe40004781670 */
[----:B------:R-:W-:-:S05]  /*4fd0*/  F2FP.F16.E4M3.UNPACK_B R7, R7 ;  /* 0x00000007ff07723e */ /* 0x000fca00020006ff */
[----:B------:R-:W-:-:S05]  /*4fe0*/  HADD2.F32 R30, -RZ, R7.H0_H0 ;  /* 0x20000007ff1e7230 */ /* 0x000fca0000004100 */
[----:B------:R-:W-:-:S04]  /*4ff0*/  FMUL R7, R30, R9 ;  /* 0x000000091e077220 */ /* 0x000fc80000400000 */
[----:B------:R-:W-:-:S05]  /*5000*/  FFMA R7, R22, R8, R7 ;  /* 0x0000000816077223 */ /* 0x000fca0000000007 */
[----:B0-----:R-:W-:Y:S02]  /*5010*/  F2FP.SATFINITE.E4M3.F32.PACK_AB_MERGE_C R23, RZ, R7, RZ ;  /* 0x00000007ff17723e */ /* 0x001fe400048070ff */
[----:B------:R-:W-:-:S03]  /*5020*/  PRMT R7, RZ, 0x7610, R7 ;  /* 0x00007610ff077816 */ /* 0x000fc60000000007 */
[----:B------:R0:W-:Y:S01]  /*5030*/  @!P3 STG.E.U8 desc[UR18][R10.64+0x49], R23 ;  /* 0x000049170a00b986 */ /* 0x0001e2000c101112 */
[----:B------:R-:W-:Y:S05]  /*5040*/  @P4 BRA `(.L_x_119) ;  /* 0x0000000000044947 */ /* 0x000fea0003800000 */
[----:B------:R0:W5:Y:S02]  /*5050*/  LDG.E.U8 R7, desc[UR18][R24.64+0x50] ;  /* 0x0000501218077981 */ /* 0x000164000c1e1100 */
.L_x_119:
[----:B------:R-:W-:Y:S05]  /*5060*/  BSYNC B1 ;  /* 0x0000000000017941 */ /* 0x000fea0003800000 */
.L_x_118:
        /* <DEDUP_REMOVED lines=12> */
.L_x_121:
[----:B------:R-:W-:Y:S05]  /*5130*/  BSYNC B1 ;  /* 0x0000000000017941 */ /* 0x000fea0003800000 */
.L_x_120:
        /* <DEDUP_REMOVED lines=12> */
.L_x_123:
[----:B------:R-:W-:Y:S05]  /*5200*/  BSYNC B1 ;  /* 0x0000000000017941 */ /* 0x000fea0003800000 */
.L_x_122:
        /* <DEDUP_REMOVED lines=12> */
.L_x_125:
[----:B------:R-:W-:Y:S05]  /*52d0*/  BSYNC B1 ;  /* 0x0000000000017941 */ /* 0x000fea0003800000 */
.L_x_124:
        /* <DEDUP_REMOVED lines=12> */
.L_x_127:
[----:B------:R-:W-:Y:S05]  /*53a0*/  BSYNC B1 ;  /* 0x0000000000017941 */ /* 0x000fea0003800000 */
.L_x_126:
        /* <DEDUP_REMOVED lines=12> */
.L_x_129:
[----:B------:R-:W-:Y:S05]  /*5470*/  BSYNC B1 ;  /* 0x0000000000017941 */ /* 0x000fea0003800000 */
.L_x_128:
        /* <DEDUP_REMOVED lines=12> */
.L_x_131:
[----:B------:R-:W-:Y:S05]  /*5540*/  BSYNC B1 ;  /* 0x0000000000017941 */ /* 0x000fea0003800000 */
.L_x_130:
[----:B-----5:R-:W-:Y:S01]  /*5550*/  LOP3.LUT R7, R7, 0xff, RZ, 0xc0, !PT ;  /* 0x000000ff07077812 */ /* 0x020fe200078ec0ff */
[----:B------:R-:W-:Y:S01]  /*5560*/  BSSY B1, `(.L_x_132) ;  /* 0x000000b000017945 */ /* 0x000fe20003800000 */
[----:B------:R-:W-:Y:S02]  /*5570*/  ISETP.LT.OR P1, PT, R29, 0x5a, !P1 ;  /* 0x0000005a1d00780c */ /* 0x000fe40004f21670 */
[----:B------:R-:W-:-:S05]  /*5580*/  F2FP.F16.E4M3.UNPACK_B R7, R7 ;  /* 0x00000007ff07723e */ /* 0x000fca00020006ff */
[----:B01----:R-:W-:Y:S01]  /*5590*/  HADD2.F32 R12, -RZ, R7.H0_H0 ;  /* 0x20000007ff0c7230 */ /* 0x003fe20000004100 */
[----:B------:R-:W-:-:S04]  /*55a0*/  PRMT R7, RZ, 0x7610, R7 ;  /* 0x00007610ff077816 */ /* 0x000fc80000000007 */
[----:B------:R-:W-:-:S04]  /*55b0*/  FMUL R12, R12, R9 ;  /* 0x000000090c0c7220 */ /* 0x000fc80000400000 */
[----:B------:R-:W-:-:S05]  /*55c0*/  FFMA R12, R15, R8, R12 ;  /* 0x000000080f0c7223 */ /* 0x000fca000000000c */
[----:B------:R-:W-:-:S05]  /*55d0*/  F2FP.SATFINITE.E4M3.F32.PACK_AB_MERGE_C R13, RZ, R12, RZ ;  /* 0x0000000cff0d723e */ /* 0x000fca00048070ff */
[----:B------:R0:W-:Y:S01]  /*55e0*/  @!P3 STG.E.U8 desc[UR18][R10.64+0x58], R13 ;  /* 0x0000580d0a00b986 */ /* 0x0001e2000c101112 */
[----:B------:R-:W-:Y:S05]  /*55f0*/  @P1 BRA `(.L_x_133) ;  /* 0x0000000000041947 */ /* 0x000fea0003800000 */
[----:B------:R1:W5:Y:S02]  /*5600*/  LDG.E.U8 R7, desc[UR18][R26.64+0x59] ;  /* 0x000059121a077981 */ /* 0x000364000c1e1100 */
.L_x_133:
[----:B------:R-:W-:Y:S05]  /*5610*/  BSYNC B1 ;  /* 0x0000000000017941 */ /* 0x000fea0003800000 */
.L_x_132:
[----:B------:R-:W-:Y:S05]  /*5620*/  @P1 BRA `(.L_x_134) ;  /* 0x0000000c00281947 */ /* 0x000fea0003800000 */
[----:B-----5:R-:W-:-:S04]  /*5630*/  LOP3.LUT R7, R7, 0xff, RZ, 0xc0, !PT ;  /* 0x000000ff07077812 */ /* 0x020fc800078ec0ff */
[----:B------:R-:W-:-:S05]  /*5640*/  F2FP.F16.E4M3.UNPACK_B R7, R7 ;  /* 0x00000007ff07723e */ /* 0x000fca00020006ff */
[----:B------:R-:W-:-:S05]  /*5650*/  HADD2.F32 R12, -RZ, R7.H0_H0 ;  /* 0x20000007ff0c7230 */ /* 0x000fca0000004100 */
[----:B------:R-:W-:-:S04]  /*5660*/  FMUL R7, R12, R9 ;  /* 0x000000090c077220 */ /* 0x000fc80000400000 */
[----:B------:R-:W-:-:S05]  /*5670*/  FFMA R7, R14, R8, R7 ;  /* 0x000000080e077223 */ /* 0x000fca0000000007 */
[----:B------:R-:W-:-:S05]  /*5680*/  F2FP.SATFINITE.E4M3.F32.PACK_AB_MERGE_C R7, RZ, R7, RZ ;  /* 0x00000007ff07723e */ /* 0x000fca00048070ff */
[----:B------:R0:W-:Y:S01]  /*5690*/  STG.E.U8 desc[UR18][R10.64+0x59], R7 ;  /* 0x000059070a007986 */ /* 0x0001e2000c101112 */
[----:B------:R-:W-:Y:S05]  /*56a0*/  BRA `(.L_x_134) ;  /* 0x0000000c00087947 */ /* 0x000fea0003800000 */
.L_x_37:
[----:B------:R-:W-:Y:S01]  /*56b0*/  ISETP.GE.AND P1, PT, R34, 0x1, PT ;  /* 0x000000012200780c */ /* 0x000fe20003f26270 */
[-C--:B--2---:R-:W-:Y:S01]  /*56c0*/  FMUL R109, R109, R8.reuse ;  /* 0x000000086d6d7220 */ /* 0x084fe20000400000 */
[-C--:B------:R-:W-:Y:S01]  /*56d0*/  FMUL R108, R108, R8.reuse ;  /* 0x000000086c6c7220 */ /* 0x080fe20000400000 */
[----:B------:R-:W-:Y:S01]  /*56e0*/  ISETP.GE.AND P0, PT, R34, 0x9, PT ;  /* 0x000000092200780c */ /* 0x000fe20003f06270 */
[-C--:B------:R-:W-:Y:S01]  /*56f0*/  FMUL R107, R107, R8.reuse ;  /* 0x000000086b6b7220 */ /* 0x080fe20000400000 */
[C---:B------:R-:W-:Y:S01]  /*5700*/  ISETP.LT.OR P4, PT, R29.reuse, 0x1, !P1 ;  /* 0x000000011d00780c */ /* 0x040fe20004f81670 */
[-C--:B------:R-:W-:Y:S01]  /*5710*/  FMUL R106, R106, R8.reuse ;  /* 0x000000086a6a7220 */ /* 0x080fe20000400000 */
[----:B------:R-:W-:Y:S01]  /*5720*/  ISETP.LT.OR P5, PT, R29, 0x2, !P1 ;  /* 0x000000021d00780c */ /* 0x000fe20004fa1670 */
[-C--:B------:R-:W-:Y:S01]  /*5730*/  FMUL R105, R105, R8.reuse ;  /* 0x0000000869697220 */ /* 0x080fe20000400000 */
[----:B------:R-:W-:Y:S01]  /*5740*/  F2FP.SATFINITE.E4M3.F32.PACK_AB_MERGE_C R109, RZ, R109, RZ ;  /* 0x0000006dff6d723e */ /* 0x000fe200048070ff */
[----:B------:R-:W-:Y:S01]  /*5750*/  FMUL R104, R104, R8 ;  /* 0x0000000868687220 */ /* 0x000fe20000400000 */
[----:B------:R-:W-:Y:S01]  /*5760*/  F2FP.SATFINITE.E4M3.F32.PACK_AB_MERGE_C R7, RZ, R108, RZ ;  /* 0x0000006cff07723e */ /* 0x000fe200048070ff */
[-C--:B------:R-:W-:Y:S01]  /*5770*/  FMUL R103, R103, R8.reuse ;  /* 0x0000000867677220 */ /* 0x080fe20000400000 */
[C---:B------:R-:W-:Y:S01]  /*5780*/  ISETP.LT.OR P3, PT, R29.reuse, 0x1, !P0 ;  /* 0x000000011d00780c */ /* 0x040fe20004761670 */
[-C--:B------:R-:W-:Y:S01]  /*5790*/  FMUL R102, R102, R8.reuse ;  /* 0x0000000866667220 */ /* 0x080fe20000400000 */
[----:B------:R-:W-:Y:S01]  /*57a0*/  ISETP.LT.OR P6, PT, R29, 0xa, !P1 ;  /* 0x0000000a1d00780c */ /* 0x000fe20004fc1670 */
[-C--:B------:R-:W-:Y:S01]  /*57b0*/  FMUL R101, R101, R8.reuse ;  /* 0x0000000865657220 */ /* 0x080fe20000400000 */
[----:B------:R-:W-:Y:S01]  /*57c0*/  F2FP.SATFINITE.E4M3.F32.PACK_AB_MERGE_C R107, RZ, R107, RZ ;  /* 0x0000006bff6b723e */ /* 0x000fe200048070ff */
[----:B------:R-:W-:Y:S01]  /*57d0*/  @!P4 STG.E.U8 desc[UR18][R12.64], R109 ;  /* 0x0000006d0c00c986 */ /* 0x000fe2000c101112 */
[C---:B------:R-:W-:Y:S01]  /*57e0*/  ISETP.LT.OR P4, PT, R29.reuse, 0x2, !P0 ;  /* 0x000000021d00780c */ /* 0x040fe20004781670 */
[----:B------:R-:W-:Y:S01]  /*57f0*/  FMUL R100, R100, R8 ;  /* 0x0000000864647220 */ /* 0x000fe20000400000 */
[----:B------:R-:W-:Y:S01]  /*5800*/  F2FP.SATFINITE.E4M3.F32.PACK_AB_MERGE_C R25, RZ, R106, RZ ;  /* 0x0000006aff19723e */ /* 0x000fe200048070ff */
[----:B------:R0:W-:Y:S01]  /*5810*/  @!P5 STG.E.U8 desc[UR18][R12.64+0x1], R7 ;  /* 0x000001070c00d986 */ /* 0x0001e2000c101112 */
[----:B------:R-:W-:Y:S01]  /*5820*/  ISETP.LT.OR P5, PT, R29, 0x9, !P1 ;  /* 0x000000091d00780c */ /* 0x000fe20004fa1670 */
[-C--:B------:R-:W-:Y:S01]  /*5830*/  FMUL R99, R99, R8.reuse ;  /* 0x0000000863637220 */ /* 0x080fe20000400000 */
[----:B------:R-:W-:Y:S01]  /*5840*/  F2FP.SATFINITE.E4M3.F32.PACK_AB_MERGE_C R105, RZ, R105, RZ ;  /* 0x00000069ff69723e */ /* 0x000fe200048070ff */
[----:B------:R-:W-:Y:S01]  /*5850*/  @!P3 STG.E.U8 desc[UR18][R10.64], R107 ;  /* 0x0000006b0a00b986 */ /* 0x000fe2000c101112 */
[----:B------:R-:W-:Y:S01]  /*5860*/  ISETP.LT.OR P3, PT, R29, 0x9, !P0 ;  /* 0x000000091d00780c */ /* 0x000fe20004761670 */
[-C--:B------:R-:W-:Y:S01]  /*5870*/  FMUL R98, R98, R8.reuse ;  /* 0x0000000862627220 */ /* 0x080fe20000400000 */
[----:B------:R-:W-:Y:S01]  /*5880*/  F2FP.SATFINITE.E4M3.F32.PACK_AB_MERGE_C R103, RZ, R103, RZ ;  /* 0x00000067ff67723e */ /* 0x000fe200048070ff */
[-C--:B------:R-:W-:Y:S01]  /*5890*/  FMUL R97, R97, R8.reuse ;  /* 0x0000000861617220 */ /* 0x080fe20000400000 */
[----:B------:R-:W-:Y:S01]  /*58a0*/  F2FP.SATFINITE.E4M3.F32.PACK_AB_MERGE_C R101, RZ, R101, RZ ;  /* 0x00000065ff65723e */ /* 0x000fe200048070ff */
[----:B------:R1:W-:Y:S01]  /*58b0*/  @!P4 STG.E.U8 desc[UR18][R10.64+0x1], R25 ;  /* 0x000001190a00c986 */ /* 0x0003e2000c101112 */
[C---:B------:R-:W-:Y:S01]  /*58c0*/  ISETP.LT.OR P4, PT, R29.reuse, 0xa, !P0 ;  /* 0x0000000a1d00780c */ /* 0x040fe20004781670 */
[----:B------:R-:W-:Y:S01]  /*58d0*/  FMUL R96, R96, R8 ;  /* 0x0000000860607220 */ /* 0x000fe20000400000 */
[----:B0-----:R-:W-:Y:S01]  /*58e0*/  F2FP.SATFINITE.E4M3.F32.PACK_AB_MERGE_C R7, RZ, R104, RZ ;  /* 0x00000068ff07723e */ /* 0x001fe200048070ff */
[----:B------:R-:W-:Y:S01]  /*58f0*/  @!P5 STG.E.U8 desc[UR18][R12.64+0x8], R105 ;  /* 0x000008690c00d986 */ /* 0x000fe2000c101112 */
[----:B------:R-:W-:Y:S01]  /*5900*/  ISETP.LT.OR P5, PT, R29, 0x11, !P1 ;  /* 0x000000111d00780c */ /* 0x000fe20004fa1670 */
[-C--:B------:R-:W-:Y:S01]  /*5910*/  FMUL R95, R95, R8.reuse ;  /* 0x000000085f5f7220 */ /* 0x080fe20000400000 */
[----:B------:R-:W-:Y:S01]  /*5920*/  F2FP.SATFINITE.E4M3.F32.PACK_AB_MERGE_C R99, RZ, R99, RZ ;  /* 0x00000063ff63723e */ /* 0x000fe200048070ff */
[----:B------:R0:W-:Y:S01]  /*5930*/  @!P6 STG.E.U8 desc[UR18][R12.64+0x9], R7 ;  /* 0x000009070c00e986 */ /* 0x0001e2000c101112 */
[----:B------:R-:W-:Y:S01]  /*5940*/  ISETP.LT.OR P6, PT, R29, 0x12, !P1 ;  /* 0x000000121d00780c */ /* 0x000fe20004fc1670 */
[----:B------:R-:W-:Y:S01]  /*5950*/  FMUL R94, R94, R8 ;  /* 0x000000085e5e7220 */ /* 0x000fe20000400000 */
[----:B------:R-:W-:Y:S01]  /*5960*/  F2FP.SATFINITE.E4M3.F32.PACK_AB_MERGE_C R97, RZ, R97, RZ ;  /* 0x00000061ff61723e */ /* 0x000fe200048070ff */
[----:B------:R-:W-:Y:S01]  /*5970*/  @!P3 STG.E.U8 desc[UR18][R10.64+0x8], R103 ;  /* 0x000008670a00b986 */ /* 0x000fe2000c101112 */
[----:B-1----:R-:W-:Y:S01]  /*5980*/  F2FP.SATFINITE.E4M3.F32.PACK_AB_MERGE_C R25, RZ, R102, RZ ;  /* 0x00000066ff19723e */ /* 0x002fe200048070ff */
[-C--:B------:R-:W-:Y:S01]  /*5990*/  FMUL R93, R93, R8.reuse ;  /* 0x000000085d5d7220 */ /* 0x080fe20000400000 */
[C---:B------:R-:W-:Y:S01]  /*59a0*/  ISETP.LT.OR P3, PT, R29.reuse, 0x11, !P0 ;  /* 0x000000111d00780c */ /* 0x040fe20004761670 */
[-C--:B------:R-:W-:Y:S01]  /*59b0*/  FMUL R92, R92, R8.reuse ;  /* 0x000000085c5c7220 */ /* 0x080fe20000400000 */
[----:B------:R-:W-:Y:S01]  /*59c0*/  F2FP.SATFINITE.E4M3.F32.PACK_AB_MERGE_C R95, RZ, R95, RZ ;  /* 0x0000005fff5f723e */ /* 0x000fe200048070ff */
[----:B------:R1:W-:Y:S01]  /*59d0*/  @!P4 STG.E.U8 desc[UR18][R10.64+0x9], R25 ;  /* 0x000009190a00c986 */ /* 0x0003e2000c101112 */
[----:B------:R-:W-:Y:S01]  /*59e0*/  ISETP.LT.OR P4, PT, R29, 0x12, !P0 ;  /* 0x000000121d00780c */ /* 0x000fe20004781670 */
[----:B------:R-:W-:Y:S01]  /*59f0*/  FMUL R91, R91, R8 ;  /* 0x000000085b5b7220 */ /* 0x000fe20000400000 */
[----:B0-----:R-:W-:Y:S01]  /*5a00*/  F2FP.SATFINITE.E4M3.F32.PACK_AB_MERGE_C R7, RZ, R100, RZ ;  /* 0x00000064ff07723e */ /* 0x001fe200048070ff */
[----:B------:R-:W-:Y:S01]  /*5a10*/  @!P5 STG.E.U8 desc[UR18][R12.64+0x10], R101 ;  /* 0x000010650c00d986 */ /* 0x000fe2000c101112 */
[C---:B------:R-:W-:Y:S01]  /*5a20*/  ISETP.LT.OR P5, PT, R29.reuse, 0x19, !P1 ;  /* 0x000000191d00780c */ /* 0x040fe20004fa1670 */
[-C--:B------:R-:W-:Y:S01]  /*5a30*/  FMUL R90, R90, R8.reuse ;  /* 0x000000085a5a7220 */ /* 0x080fe20000400000 */
[----:B------:R-:W-:Y:S01]  /*5a40*/  F2FP.SATFINITE.E4M3.F32.PACK_AB_MERGE_C R93, RZ, R93, RZ ;  /* 0x0000005dff5d723e */ /* 0x000fe200048070ff */
[----:B------:R0:W-:Y:S01]  /*5a50*/  @!P6 STG.E.U8 desc[UR18][R12.64+0x11], R7 ;  /* 0x000011070c00e986 */ /* 0x0001e2000c101112 */
[----:B------:R-:W-:Y:S01]  /*5a60*/  ISETP.LT.OR P6, PT, R29, 0x1a, !P1 ;  /* 0x0000001a1d00780c */ /* 0x000fe20004fc1670 */
[-C--:B------:R-:W-:Y:S01]  /*5a70*/  FMUL R89, R89, R8.reuse ;  /* 0x0000000859597220 */ /* 0x080fe20000400000 */
[----:B------:R-:W-:Y:S01]  /*5a80*/  FMUL R88, R88, R8 ;  /* 0x0000000858587220 */ /* 0x000fe20000400000 */
[----:B-1----:R-:W-:Y:S01]  /*5a90*/  F2FP.SATFINITE.E4M3.F32.PACK_AB_MERGE_C R25, RZ, R98, RZ ;  /* 0x00000062ff19723e */ /* 0x002fe200048070ff */
[----:B------:R-:W-:Y:S01]  /*5aa0*/  @!P3 STG.E.U8 desc[UR18][R10.64+0x10], R99 ;  /* 0x000010630a00b986 */ /* 0x000fe2000c101112 */
[----:B------:R-:W-:Y:S01]  /*5ab0*/  ISETP.LT.OR P3, PT, R29, 0x19, !P0 ;  /* 0x000000191d00780c */ /* 0x000fe20004761670 */
        /* <DEDUP_REMOVED lines=35> */
[----:B------:R-:W-:Y:S01]  /*5cf0*/  ISETP.LT.OR P3, PT, R29, 0x29, !P0 ;  /* 0x000000291d00780c */ /* 0x000fe20004761670 */
[-C--:B------:R-:W-:Y:S01]  /*5d00*/  FMUL R77, R77, R8.reuse ;  /* 0x000000084d4d7220 */ /* 0x080fe20000400000 */
[-C--:B------:R-:W-:Y:S01]  /*5d10*/  FMUL R76, R76, R8.reuse ;  /* 0x000000084c4c7220 */ /* 0x080fe20000400000 */
        /* <DEDUP_REMOVED lines=41> */
[----:B------:R-:W-:Y:S01]  /*5fb0*/  ISETP.LT.OR P5, PT, R29, 0x41, !P1 ;  /* 0x000000411d00780c */ /* 0x000fe20004fa1670 */
[-C--:B------:R-:W-:Y:S01]  /*5fc0*/  FMUL R16, R16, R8.reuse ;  /* 0x0000000810107220 */ /* 0x080fe20000400000 */
[-C--:B------:R-:W-:Y:S01]  /*5fd0*/  FMUL R15, R15, R8.reuse ;  /* 0x000000080f0f7220 */ /* 0x080fe20000400000 */
[----:B------:R0:W-:Y:S01]  /*5fe0*/  @!P6 STG.E.U8 desc[UR18][R12.64+0x39], R7 ;  /* 0x000039070c00e986 */ /* 0x0001e2000c101112 */
[----:B------:R-:W-:Y:S01]  /*5ff0*/  ISETP.LT.OR P6, PT, R29, 0x42, !P1 ;  /* 0x000000421d00780c */ /* 0x000fe20004fc1670 */
[----:B------:R-:W-:Y:S01]  /*6000*/  FMUL R14, R14, R8 ;  /* 0x000000080e0e7220 */ /* 0x000fe20000400000 */
[----:B------:R-:W-:Y:S01]  /*6010*/  F2FP.SATFINITE.E4M3.F32.PACK_AB_MERGE_C R19, RZ, R19, RZ ;  /* 0x00000013ff13723e */ /* 0x000fe200048070ff */
[----:B------:R-:W-:Y:S01]  /*6020*/  @!P3 STG.E.U8 desc[UR18][R10.64+0x38], R79 ;  /* 0x0000384f0a00b986 */ /* 0x000fe2000c101112 */
[----:B-1----:R-:W-:-:S02]  /*6030*/  F2FP.SATFINITE.E4M3.F32.PACK_AB_MERGE_C R25, RZ, R78, RZ ;  /* 0x0000004eff19723e */ /* 0x002fc400048070ff */
[C---:B------:R-:W-:Y:S02]  /*6040*/  ISETP.LT.OR P3, PT, R29.reuse, 0x41, !P0 ;  /* 0x000000411d00780c */ /* 0x040fe40004761670 */
[----:B------:R-:W-:Y:S01]  /*6050*/  F2FP.SATFINITE.E4M3.F32.PACK_AB_MERGE_C R17, RZ, R17, RZ ;  /* 0x00000011ff11723e */ /* 0x000fe200048070ff */
[----:B------:R1:W-:Y:S01]  /*6060*/  @!P4 STG.E.U8 desc[UR18][R10.64+0x39], R25 ;  /* 0x000039190a00c986 */ /* 0x0003e2000c101112 */
[C---:B------:R-:W-:Y:S02]  /*6070*/  ISETP.LT.OR P4, PT, R29.reuse, 0x42, !P0 ;  /* 0x000000421d00780c */ /* 0x040fe40004781670 */
[----:B0-----:R-:W-:Y:S01]  /*6080*/  F2FP.SATFINITE.E4M3.F32.PACK_AB_MERGE_C R7, RZ, R76, RZ ;  /* 0x0000004cff07723e */ /* 0x001fe200048070ff */
[----:B------:R-:W-:Y:S01]  /*6090*/  @!P5 STG.E.U8 desc[UR18][R12.64+0x40], R77 ;  /* 0x0000404d0c00d986 */ /* 0x000fe2000c101112 */
[C---:B------:R-:W-:Y:S02]  /*60a0*/  ISETP.LT.OR P5, PT, R29.reuse, 0x49, !P1 ;  /* 0x000000491d00780c */ /* 0x040fe40004fa1670 */
[----:B------:R-:W-:Y:S01]  /*60b0*/  F2FP.SATFINITE.E4M3.F32.PACK_AB_MERGE_C R15, RZ, R15, RZ ;  /* 0x0000000fff0f723e */ /* 0x000fe200048070ff */
[----:B------:R0:W-:Y:S01]  /*60c0*/  @!P6 STG.E.U8 desc[UR18][R12.64+0x41], R7 ;  /* 0x000041070c00e986 */ /* 0x0001e2000c101112 */
[----:B------:R-:W-:-:S02]  /*60d0*/  ISETP.LT.OR P6, PT, R29, 0x4a, !P1 ;  /* 0x0000004a1d00780c */ /* 0x000fc40004fc1670 */
[----:B-1----:R-:W-:Y:S01]  /*60e0*/  F2FP.SATFINITE.E4M3.F32.PACK_AB_MERGE_C R25, RZ, R74, RZ ;  /* 0x0000004aff19723e */ /* 0x002fe200048070ff */
[----:B------:R-:W-:Y:S01]  /*60f0*/  @!P3 STG.E.U8 desc[UR18][R10.64+0x40], R75 ;  /* 0x0000404b0a00b986 */ /* 0x000fe2000c101112 */
[----:B------:R-:W-:-:S03]  /*6100*/  ISETP.LT.OR P3, PT, R29, 0x49, !P0 ;  /* 0x000000491d00780c */ /* 0x000fc60004761670 */
[----:B------:R1:W-:Y:S01]  /*6110*/  @!P4 STG.E.U8 desc[UR18][R10.64+0x41], R25 ;  /* 0x000041190a00c986 */ /* 0x0003e2000c101112 */
[C---:B------:R-:W-:Y:S02]  /*6120*/  ISETP.LT.OR P4, PT, R29.reuse, 0x4a, !P0 ;  /* 0x0000004a1d00780c */ /* 0x040fe40004781670 */
[----:B0-----:R-:W-:Y:S01]  /*6130*/  F2FP.SATFINITE.E4M3.F32.PACK_AB_MERGE_C R7, RZ, R72, RZ ;  /* 0x00000048ff07723e */ /* 0x001fe200048070ff */
[----:B------:R-:W-:Y:S01]  /*6140*/  @!P5 STG.E.U8 desc[UR18][R12.64+0x48], R73 ;  /* 0x000048490c00d986 */ /* 0x000fe2000c101112 */
[----:B------:R-:W-:-:S03]  /*6150*/  ISETP.LT.OR P5, PT, R29, 0x51, !P1 ;  /* 0x000000511d00780c */ /* 0x000fc60004fa1670 */
[----:B------:R0:W-:Y:S01]  /*6160*/  @!P6 STG.E.U8 desc[UR18][R12.64+0x49], R7 ;  /* 0x000049070c00e986 */ /* 0x0001e2000c101112 */
[C---:B------:R-:W-:Y:S02]  /*6170*/  ISETP.LT.OR P6, PT, R29.reuse, 0x52, !P1 ;  /* 0x000000521d00780c */ /* 0x040fe40004fc1670 */
[----:B-1----:R-:W-:Y:S01]  /*6180*/  F2FP.SATFINITE.E4M3.F32.PACK_AB_MERGE_C R25, RZ, R22, RZ ;  /* 0x00000016ff19723e */ /* 0x002fe200048070ff */
[----:B------:R1:W-:Y:S01]  /*6190*/  @!P3 STG.E.U8 desc[UR18][R10.64+0x48], R23 ;  /* 0x000048170a00b986 */ /* 0x0003e2000c101112 */
[----:B------:R-:W-:-:S03]  /*61a0*/  ISETP.LT.OR P3, PT, R29, 0x51, !P0 ;  /* 0x000000511d00780c */ /* 0x000fc60004761670 */
[----:B------:R-:W-:Y:S01]  /*61b0*/  @!P4 STG.E.U8 desc[UR18][R10.64+0x49], R25 ;  /* 0x000049190a00c986 */ /* 0x000fe2000c101112 */
[C---:B------:R-:W-:Y:S02]  /*61c0*/  ISETP.LT.OR P4, PT, R29.reuse, 0x59, !P1 ;  /* 0x000000591d00780c */ /* 0x040fe40004f81670 */
[----:B0-----:R-:W-:Y:S01]  /*61d0*/  F2FP.SATFINITE.E4M3.F32.PACK_AB_MERGE_C R7, RZ, R20, RZ ;  /* 0x00000014ff07723e */ /* 0x001fe200048070ff */
[----:B------:R0:W-:Y:S01]  /*61e0*/  @!P5 STG.E.U8 desc[UR18][R12.64+0x50], R21 ;  /* 0x000050150c00d986 */ /* 0x0001e2000c101112 */
[C---:B------:R-:W-:Y:S02]  /*61f0*/  ISETP.LT.OR P5, PT, R29.reuse, 0x52, !P0 ;  /* 0x000000521d00780c */ /* 0x040fe400047a1670 */
[C---:B------:R-:W-:Y:S01]  /*6200*/  ISETP.LT.OR P1, PT, R29.reuse, 0x5a, !P1 ;  /* 0x0000005a1d00780c */ /* 0x040fe20004f21670 */
[----:B------:R2:W-:Y:S01]  /*6210*/  @!P6 STG.E.U8 desc[UR18][R12.64+0x51], R7 ;  /* 0x000051070c00e986 */ /* 0x0005e2000c101112 */
[C---:B------:R-:W-:Y:S02]  /*6220*/  ISETP.LT.OR P6, PT, R29.reuse, 0x59, !P0 ;  /* 0x000000591d00780c */ /* 0x040fe400047c1670 */
[----:B------:R-:W-:Y:S01]  /*6230*/  ISETP.LT.OR P0, PT, R29, 0x5a, !P0 ;  /* 0x0000005a1d00780c */ /* 0x000fe20004701670 */
[----:B------:R3:W-:Y:S01]  /*6240*/  @!P3 STG.E.U8 desc[UR18][R10.64+0x50], R19 ;  /* 0x000050130a00b986 */ /* 0x0007e2000c101112 */
[----:B-1----:R-:W-:-:S02]  /*6250*/  F2FP.SATFINITE.E4M3.F32.PACK_AB_MERGE_C R23, RZ, R14, RZ ;  /* 0x0000000eff17723e */ /* 0x002fc400048070ff */
[----:B0-----:R-:W-:Y:S02]  /*6260*/  F2FP.SATFINITE.E4M3.F32.PACK_AB_MERGE_C R21, RZ, R16, RZ ;  /* 0x00000010ff15723e */ /* 0x001fe400048070ff */
[----:B--2---:R-:W-:-:S05]  /*6270*/  F2FP.SATFINITE.E4M3.F32.PACK_AB_MERGE_C R7, RZ, R18, RZ ;  /* 0x00000012ff07723e */ /* 0x004fca00048070ff */
[----:B------:R3:W-:Y:S04]  /*6280*/  @!P5 STG.E.U8 desc[UR18][R10.64+0x51], R7 ;  /* 0x000051070a00d986 */ /* 0x0007e8000c101112 */
[----:B------:R3:W-:Y:S04]  /*6290*/  @!P4 STG.E.U8 desc[UR18][R12.64+0x58], R17 ;  /* 0x000058110c00c986 */ /* 0x0007e8000c101112 */
[----:B------:R3:W-:Y:S04]  /*62a0*/  @!P1 STG.E.U8 desc[UR18][R12.64+0x59], R21 ;  /* 0x000059150c009986 */ /* 0x0007e8000c101112 */
[----:B------:R3:W-:Y:S04]  /*62b0*/  @!P6 STG.E.U8 desc[UR18][R10.64+0x58], R15 ;  /* 0x0000580f0a00e986 */ /* 0x0007e8000c101112 */
[----:B------:R3:W-:Y:S02]  /*62c0*/  @!P0 STG.E.U8 desc[UR18][R10.64+0x59], R23 ;  /* 0x000059170a008986 */ /* 0x0007e4000c101112 */
.L_x_134:
[----:B------:R-:W-:Y:S05]  /*62d0*/  BSYNC B0 ;  /* 0x0000000000007941 */ /* 0x000fea0003800000 */
.L_x_36:
[----:B------:R-:W-:Y:S01]  /*62e0*/  ULDC UR6, c[0x0][0xc] ;  /* 0x0000030000067ab9 */ /* 0x000fe20000000800 */
[----:B------:R-:W-:Y:S01]  /*62f0*/  ULDC UR7, c[0x0][0x10] ;  /* 0x0000040000077ab9 */ /* 0x000fe20000000800 */
[----:B0--3-5:R-:W0:Y:S01]  /*6300*/  LDC R7, c[0x0][0x14] ;  /* 0x00000500ff077b82 */ /* 0x029e220000000800 */
[----:B------:R-:W-:Y:S01]  /*6310*/  UIMAD.WIDE.U32 UR6, UR6, UR7, URZ ;  /* 0x00000007060672a5 */ /* 0x000fe2000f8e003f */
[----:B------:R-:W-:Y:S01]  /*6320*/  PRMT R10, RZ, 0x7610, R10 ;  /* 0x00007610ff0a7816 */ /* 0x000fe2000000000a */
[----:B------:R-:W-:-:S04]  /*6330*/  IMAD.MOV.U32 R12, RZ, RZ, -0x1 ;  /* 0xffffffffff0c7424 */ /* 0x000fc800078e00ff */
[----:B0-----:R-:W-:-:S04]  /*6340*/  IMAD.WIDE.U32 R2, R7, UR6, R2 ;  /* 0x0000000607027c25 */ /* 0x001fc8000f8e0002 */
[----:B------:R-:W-:Y:S01]  /*6350*/  IMAD R7, R7, UR7, RZ ;  /* 0x0000000707077c24 */ /* 0x000fe2000f8e02ff */
[----:B------:R-:W-:Y:S02]  /*6360*/  ULDC.64 UR6, c[0x0][0x650] ;  /* 0x0001940000067ab9 */ /* 0x000fe40000000a00 */
[----:B------:R-:W-:Y:S01]  /*6370*/  ISETP.GE.U32.AND P0, PT, R2, UR6, PT ;  /* 0x0000000602007c0c */ /* 0x000fe2000bf06070 */
[----:B------:R-:W-:Y:S02]  /*6380*/  IMAD.IADD R3, R3, 0x1, R7 ;  /* 0x0000000103037824 */ /* 0x000fe400078e0207 */
[----:B------:R-:W-:-:S03]  /*6390*/  IMAD.MOV.U32 R7, RZ, RZ, -0x1 ;  /* 0xffffffffff077424 */ /* 0x000fc600078e00ff */
[----:B------:R-:W-:-:S13]  /*63a0*/  ISETP.GE.U32.AND.EX P0, PT, R3, UR7, PT, P0 ;  /* 0x0000000703007c0c */ /* 0x000fda000bf06100 */
[----:B------:R-:W-:Y:S05]  /*63b0*/  @P0 BRA `(.L_x_135) ;  /* 0x0000000400600947 */ /* 0x000fea0003800000 */
[----:B------:R-:W0:Y:S01]  /*63c0*/  S2R R22, SR_CTAID.X ;  /* 0x0000000000167919 */ /* 0x000e220000002500 */
[----:B------:R-:W3:Y:S01]  /*63d0*/  LDC.64 R16, c[0x0][0x628] ;  /* 0x00018a00ff107b82 */ /* 0x000ee20000000a00 */
[----:B------:R-:W-:Y:S01]  /*63e0*/  ULDC UR6, c[0x0][0x150] ;  /* 0x0000540000067ab9 */ /* 0x000fe20000000800 */
[----:B------:R-:W-:Y:S01]  /*63f0*/  IMAD.MOV.U32 R14, RZ, RZ, R2 ;  /* 0x000000ffff0e7224 */ /* 0x000fe200078e0002 */
[----:B--2---:R-:W2:Y:S01]  /*6400*/  S2R R24, SR_CTAID.Y ;  /* 0x0000000000187919 */ /* 0x004ea20000002600 */
[----:B------:R-:W-:-:S04]  /*6410*/  IMAD.MOV.U32 R15, RZ, RZ, R3 ;  /* 0x000000ffff0f7224 */ /* 0x000fc800078e0003 */
[----:B------:R-:W1:Y:S08]  /*6420*/  LDC R25, c[0x0][0x144] ;  /* 0x00005100ff197b82 */ /* 0x000e700000000800 */
[----:B------:R-:W1:Y:S08]  /*6430*/  LDC R18, c[0x0][0x630] ;  /* 0x00018c00ff127b82 */ /* 0x000e700000000800 */
[----:B------:R-:W1:Y:S01]  /*6440*/  LDC.64 R20, c[0x0][0x620] ;  /* 0x00018800ff147b82 */ /* 0x000e620000000a00 */
[----:B---3--:R-:W-:-:S04]  /*6450*/  ISETP.NE.U32.AND P0, PT, R16, RZ, PT ;  /* 0x000000ff1000720c */ /* 0x008fc80003f05070 */
[----:B------:R-:W-:Y:S02]  /*6460*/  ISETP.NE.AND.EX P0, PT, R17, RZ, PT, P0 ;  /* 0x000000ff1100720c */ /* 0x000fe40003f05300 */
[----:B0-----:R-:W-:-:S05]  /*6470*/  I2FP.F32.U32 R7, R22 ;  /* 0x0000001600077245 */ /* 0x001fca0000201000 */
[----:B------:R-:W-:-:S04]  /*6480*/  FMUL R7, R7, UR6 ;  /* 0x0000000607077c20 */ /* 0x000fc80008400000 */
[----:B------:R0:W3:Y:S02]  /*6490*/  F2I.U32.TRUNC.NTZ R23, R7 ;  /* 0x0000000700177305 */ /* 0x0000e4000020f000 */
[----:B--2---:R-:W-:Y:S05]  /*64a0*/  @!P0 BRA `(.L_x_136) ;  /* 0x0000000000288947 */ /* 0x004fea0003800000 */
[----:B0-----:R-:W0:Y:S02]  /*64b0*/  LDC R7, c[0x0][0x634] ;  /* 0x00018d00ff077b82 */ /* 0x001e240000000800 */
        /* <DEDUP_REMOVED lines=9> */
.L_x_136:
[-CC-:B-1----:R-:W-:Y:S01]  /*6550*/  SHF.R.U64 R19, R14, R18.reuse, R15.reuse ;  /* 0x000000120e137219 */ /* 0x182fe2000000120f */
[----:B------:R-:W1:Y:S01]  /*6560*/  LDC.64 R30, c[0x0][0x640] ;  /* 0x00019000ff1e7b82 */ /* 0x000e620000000a00 */
[----:B0-----:R-:W-:Y:S01]  /*6570*/  SHF.R.U32.HI R7, RZ, R18, R15 ;  /* 0x00000012ff077219 */ /* 0x001fe2000001160f */
[----:B---3--:R-:W-:Y:S01]  /*6580*/  IMAD.MOV R23, RZ, RZ, -R23 ;  /* 0x000000ffff177224 */ /* 0x008fe200078e0a17 */
[----:B------:R-:W-:Y:S01]  /*6590*/  IADD3 R13, P0, RZ, -R19, RZ ;  /* 0x80000013ff0d7210 */ /* 0x000fe20007f1e0ff */
[----:B------:R-:W-:Y:S02]  /*65a0*/  ULDC UR6, c[0x0][0x154] ;  /* 0x0000550000067ab9 */ /* 0x000fe40000000800 */
[----:B------:R-:W-:Y:S02]  /*65b0*/  IMAD R25, R25, R23, R22 ;  /* 0x0000001719197224 */ /* 0x000fe400078e0216 */
[----:B------:R-:W0:Y:S01]  /*65c0*/  LDC R14, c[0x0][0x618] ;  /* 0x00018600ff0e7b82 */ /* 0x000e220000000800 */
[----:B------:R-:W-:-:S02]  /*65d0*/  IMAD.X R7, RZ, RZ, ~R7, P0 ;  /* 0x000000ffff077224 */ /* 0x000fc400000e0e07 */
[----:B------:R-:W-:-:S04]  /*65e0*/  IMAD.WIDE.U32 R10, R13, R20, R2 ;  /* 0x000000140d0a7225 */ /* 0x000fc800078e0002 */
[----:B------:R-:W-:Y:S01]  /*65f0*/  IMAD R12, R7, R20, RZ ;  /* 0x00000014070c7224 */ /* 0x000fe200078e02ff */
[----:B----4-:R-:W2:Y:S03]  /*6600*/  LDC R26, c[0x0][0x608] ;  /* 0x00018200ff1a7b82 */ /* 0x010ea60000000800 */
[----:B------:R-:W-:Y:S02]  /*6610*/  IMAD R7, R13, R21, R12 ;  /* 0x000000150d077224 */ /* 0x000fe400078e020c */
[----:B------:R-:W-:Y:S02]  /*6620*/  IMAD.MOV.U32 R13, RZ, RZ, 0x1 ;  /* 0x00000001ff0d7424 */ /* 0x000fe400078e00ff */
[----:B------:R-:W-:Y:S01]  /*6630*/  IMAD.IADD R7, R11, 0x1, R7 ;  /* 0x000000010b077824 */ /* 0x000fe200078e0207 */
[----:B------:R-:W3:Y:S01]  /*6640*/  LDC R28, c[0x0][0x658] ;  /* 0x00019600ff1c7b82 */ /* 0x000ee20000000800 */
[----:B------:R-:W-:-:S02]  /*6650*/  I2FP.F32.U32 R11, R24 ;  /* 0x00000018000b7245 */ /* 0x000fc40000201000 */
[----:B-1----:R-:W-:-:S03]  /*6660*/  ISETP.NE.U32.AND P0, PT, R30, RZ, PT ;  /* 0x000000ff1e00720c */ /* 0x002fc60003f05070 */
[----:B------:R-:W-:Y:S01]  /*6670*/  FMUL R12, R11, UR6 ;  /* 0x000000060b0c7c20 */ /* 0x000fe20008400000 */
[----:B------:R-:W-:Y:S01]  /*6680*/  ISETP.NE.AND.EX P0, PT, R31, RZ, PT, P0 ;  /* 0x000000ff1f00720c */ /* 0x000fe20003f05300 */
[----:B------:R-:W1:Y:S01]  /*6690*/  LDC R23, c[0x0][0x148] ;  /* 0x00005200ff177b82 */ /* 0x000e620000000800 */
[-CC-:B0-----:R-:W-:Y:S01]  /*66a0*/  SHF.R.U64 R18, R10, R14.reuse, R7.reuse ;  /* 0x0000000e0a127219 */ /* 0x181fe20000001207 */
[----:B------:R0:W4:Y:S01]  /*66b0*/  F2I.U32.TRUNC.NTZ R20, R12 ;  /* 0x0000000c00147305 */ /* 0x000122000020f000 */
[----:B------:R-:W-:Y:S01]  /*66c0*/  SHF.R.U32.HI R7, RZ, R14, R7 ;  /* 0x0000000eff077219 */ /* 0x000fe20000011607 */
[----:B------:R-:W-:-:S04]  /*66d0*/  IMAD.MOV.U32 R11, RZ, RZ, -0x1 ;  /* 0xffffffffff0b7424 */ /* 0x000fc800078e00ff */
[----:B------:R-:W0:Y:S01]  /*66e0*/  LDC R22, c[0x0][0x600] ;  /* 0x00018000ff167b82 */ /* 0x000e220000000800 */
[-CC-:B--2---:R-:W-:Y:S02]  /*66f0*/  SHF.R.U64 R16, R18, R26.reuse, R7.reuse ;  /* 0x0000001a12107219 */ /* 0x184fe40000001207 */
[----:B------:R-:W-:-:S05]  /*6700*/  SHF.R.U32.HI R7, RZ, R26, R7 ;  /* 0x0000001aff077219 */ /* 0x000fca0000011607 */
[----:B------:R-:W2:Y:S01]  /*6710*/  LDC R29, c[0x0][0x648] ;  /* 0x00019200ff1d7b82 */ /* 0x000ea20000000800 */
[-C--:B---3--:R-:W-:Y:S02]  /*6720*/  SHF.L.U32 R10, R11, R28.reuse, RZ ;  /* 0x0000001c0b0a7219 */ /* 0x088fe400000006ff */
[--C-:B------:R-:W-:Y:S02]  /*6730*/  SHF.R.U64 R21, R16, R28, R7.reuse ;  /* 0x0000001c10157219 */ /* 0x100fe40000001207 */
[----:B------:R-:W-:Y:S02]  /*6740*/  LOP3.LUT R27, RZ, R10, RZ, 0x33, !PT ;  /* 0x0000000aff1b7212 */ /* 0x000fe400078e33ff */
[-C--:B------:R-:W-:Y:S01]  /*6750*/  SHF.R.U32.HI R11, RZ, R28.reuse, R7 ;  /* 0x0000001cff0b7219 */ /* 0x080fe20000011607 */
[----:B------:R-:W3:Y:S01]  /*6760*/  LDC R32, c[0x0][0x638] ;  /* 0x00018e00ff207b82 */ /* 0x000ee20000000800 */
[----:B------:R-:W-:Y:S01]  /*6770*/  SHF.L.U32 R26, R13, R28, RZ ;  /* 0x0000001c0d1a7219 */ /* 0x000fe200000006ff */
[----:B------:R-:W-:-:S06]  /*6780*/  IMAD.MOV.U32 R10, RZ, RZ, R21 ;  /* 0x000000ffff0a7224 */ /* 0x000fcc00078e0015 */
[----:B------:R-:W0:Y:S01]  /*6790*/  LDC R33, c[0x0][0x610] ;  /* 0x00018400ff217b82 */ /* 0x000e220000000800 */
[----:B----4-:R-:W-:Y:S05]  /*67a0*/  @!P0 BRA `(.L_x_137) ;  /* 0x0000000000288947 */ /* 0x010fea0003800000 */
[----:B------:R-:W4:Y:S02]  /*67b0*/  LDC R10, c[0x0][0x64c] ;  /* 0x00019300ff0a7b82 */ /* 0x000f240000000800 */
[----:B----4-:R-:W-:-:S05]  /*67c0*/  IADD3 R7, P0, R21, R10, RZ ;  /* 0x0000000a15077210 */ /* 0x010fca0007f1e0ff */
[----:B------:R-:W-:-:S04]  /*67d0*/  IMAD.X R17, RZ, RZ, R11, P0 ;  /* 0x000000ffff117224 */ /* 0x000fc800000e060b */
[----:B------:R-:W-:-:S04]  /*67e0*/  IMAD.WIDE.U32 R10, R17, R30, RZ ;  /* 0x0000001e110a7225 */ /* 0x000fc800078e00ff */
[----:B0-----:R-:W-:-:S04]  /*67f0*/  IMAD.WIDE.U32 R12, P0, R7, R31, R10 ;  /* 0x0000001f070c7225 */ /* 0x001fc8000780000a */
[----:B------:R-:W-:-:S04]  /*6800*/  IMAD.WIDE.U32 R10, R7, R30, RZ ;  /* 0x0000001e070a7225 */ /* 0x000fc800078e00ff */
[----:B------:R-:W-:Y:S01]  /*6810*/  IMAD.X R15, RZ, RZ, RZ, P0 ;  /* 0x000000ffff0f7224 */ /* 0x000fe200000e06ff */
[----:B------:R-:W-:Y:S01]  /*6820*/  IADD3 RZ, P0, R11, R12, RZ ;  /* 0x0000000c0bff7210 */ /* 0x000fe20007f1e0ff */
[----:B------:R-:W-:-:S04]  /*6830*/  IMAD.MOV.U32 R14, RZ, RZ, R13 ;  /* 0x000000ffff0e7224 */ /* 0x000fc800078e000d */
[----:B------:R-:W-:-:S08]  /*6840*/  IMAD.WIDE.U32.X R10, R17, R31, R14, P0 ;  /* 0x0000001f110a7225 */ /* 0x000fd000000e040e */
.L_x_137:
[----:B--2---:R-:W-:Y:S01]  /*6850*/  SHF.R.U64 R7, R10, R29, R11 ;  /* 0x0000001d0a077219 */ /* 0x004fe2000000120b */
[----:B0-----:R-:W-:Y:S01]  /*6860*/  VIADD R11, R22, 0xffffffff ;  /* 0xffffffff160b7836 */ /* 0x001fe20000000000 */
[----:B------:R-:W-:Y:S01]  /*6870*/  LOP3.LUT R28, R16, R27, RZ, 0xc0, !PT ;  /* 0x0000001b101c7212 */ /* 0x000fe200078ec0ff */
[----:B------:R-:W-:Y:S02]  /*6880*/  IMAD.MOV R20, RZ, RZ, -R20 ;  /* 0x000000ffff147224 */ /* 0x000fe400078e0a14 */
[----:B------:R-:W-:Y:S01]  /*6890*/  IMAD.MOV R10, RZ, RZ, -R7 ;  /* 0x000000ffff0a7224 */ /* 0x000fe200078e0a07 */
[----:B------:R-:W-:Y:S01]  /*68a0*/  LOP3.LUT R18, R18, R11, RZ, 0xc0, !PT ;  /* 0x0000000b12127212 */ /* 0x000fe200078ec0ff */
[----:B------:R-:W-:Y:S02]  /*68b0*/  IMAD R28, R26, R7, R28 ;  /* 0x000000071a1c7224 */ /* 0x000fe400078e021c */
[----:B-1----:R-:W-:Y:S02]  /*68c0*/  @P2 IMAD R25, R23, R20, R24 ;  /* 0x0000001417192224 */ /* 0x002fe400078e0218 */
[----:B---3--:R-:W-:-:S02]  /*68d0*/  IMAD R7, R10, R32, R21 ;  /* 0x000000200a077224 */ /* 0x008fc400078e0215 */
[----:B------:R-:W-:Y:S02]  /*68e0*/  IMAD R28, R28, R33, R25 ;  /* 0x000000211c1c7224 */ /* 0x000fe400078e0219 */
[----:B------:R-:W-:Y:S02]  /*68f0*/  IMAD R7, R7, R22, R18 ;  /* 0x0000001607077224 */ /* 0x000fe400078e0212 */
[----:B------:R-:W-:-:S03]  /*6900*/  IMAD.MOV.U32 R10, RZ, RZ, 0x1 ;  /* 0x00000001ff0a7424 */ /* 0x000fc600078e00ff */
[----:B------:R-:W-:Y:S02]  /*6910*/  SEL R12, R7, R28, !P2 ;  /* 0x0000001c070c7207 */ /* 0x000fe40005000000 */
[----:B------:R-:W-:Y:S01]  /*6920*/  SEL R28, R28, R7, !P2 ;  /* 0x000000071c1c7207 */ /* 0x000fe20005000000 */
[----:B------:R-:W-:-:S07]  /*6930*/  IMAD.MOV.U32 R7, RZ, RZ, R19 ;  /* 0x000000ffff077224 */ /* 0x000fce00078e0013 */
.L_x_135:
[----:B------:R-:W-:Y:S01]  /*6940*/  UIADD3 UR5, UR9, UR5, URZ ;  /* 0x0000000509057290 */ /* 0x000fe2000fffe03f */
[----:B------:R-:W-:Y:S01]  /*6950*/  LOP3.LUT P0, RZ, R10, 0xff, RZ, 0xc0, !PT ;  /* 0x000000ff0aff7812 */ /* 0x000fe2000780c0ff */
[----:B------:R-:W-:Y:S02]  /*6960*/  IMAD.MOV.U32 R13, RZ, RZ, R28 ;  /* 0x000000ffff0d7224 */ /* 0x000fe400078e001c */
[----:B------:R-:W-:Y:S02]  /*6970*/  USHF.R.U32.HI UR6, URZ, 0x4, UR5 ;  /* 0x000000043f067899 */ /* 0x000fe40008011605 */
[----:B------:R-:W-:Y:S02]  /*6980*/  UISETP.GT.U32.AND UP1, UPT, UR5, 0xf, UPT ;  /* 0x0000000f0500788c */ /* 0x000fe4000bf24070 */
[----:B------:R-:W-:Y:S02]  /*6990*/  ULOP3.LUT UR6, UR6, 0x1, URZ, 0xc0, !UPT ;  /* 0x0000000106067892 */ /* 0x000fe4000f8ec03f */
[----:B------:R-:W-:-:S02]  /*69a0*/  UISETP.LT.U32.AND UP1, UPT, UR9, 0x10, UP1 ;  /* 0x000000100900788c */ /* 0x000fc40008f21070 */
[----:B------:R-:W-:Y:S02]  /*69b0*/  UISETP.NE.U32.AND UP0, UPT, UR6, 0x1, UPT ;  /* 0x000000010600788c */ /* 0x000fe4000bf05070 */
[----:B------:R-:W-:Y:S02]  /*69c0*/  USEL UR7, URZ, 0x1, !UP1 ;  /* 0x000000013f077887 */ /* 0x000fe4000c800000 */
[----:B------:R-:W-:Y:S02]  /*69d0*/  UISETP.GT.U32.AND UP0, UPT, UR9, 0xf, !UP0 ;  /* 0x0000000f0900788c */ /* 0x000fe4000c704070 */
[----:B------:R-:W-:Y:S02]  /*69e0*/  ULOP3.LUT UR5, UR5, 0xf, URZ, 0xc0, !UPT ;  /* 0x0000000f05057892 */ /* 0x000fe4000f8ec03f */
[----:B------:R-:W-:-:S04]  /*69f0*/  USEL UR6, URZ, 0x1, !UP0 ;  /* 0x000000013f067887 */ /* 0x000fc8000c000000 */
[----:B------:R-:W-:Y:S01]  /*6a00*/  ULOP3.LUT UR4, UR6, UR4, UR7, 0x96, !UPT ;  /* 0x0000000406047292 */ /* 0x000fe2000f8e9607 */
[----:B------:R-:W-:Y:S11]  /*6a10*/  @P0 BRA `(.L_x_138) ;  /* 0xffffffa800580947 */ /* 0x000ff6000383ffff */
[----:B------:R-:W-:Y:S05]  /*6a20*/  EXIT ;  /* 0x000000000000794d */ /* 0x000fea0003800000 */
.L_x_8:
[----:B0-----:R-:W-:Y:S01]  /*6a30*/  ULDC.64 UR4, c[0x0][0x650] ;  /* 0x0001940000047ab9 */ /* 0x001fe20000000a00 */
        /* <DEDUP_REMOVED lines=25> */
.L_x_140:
[----:B------:R-:W0:Y:S01]  /*6bd0*/  LDC.64 R28, c[0x0][0x640] ;  /* 0x00019000ff1c7b82 */ /* 0x000e220000000a00 */
[-CC-:B------:R-:W-:Y:S01]  /*6be0*/  SHF.R.U64 R21, R16, R6.reuse, R17.reuse ;  /* 0x0000000610157219 */ /* 0x180fe20000001211 */
[----:B------:R-:W-:Y:S01]  /*6bf0*/  IMAD.MOV.U32 R31, RZ, RZ, 0x1 ;  /* 0x00000001ff1f7424 */ /* 0x000fe200078e00ff */
[----:B------:R-:W-:Y:S02]  /*6c00*/  SHF.R.U32.HI R5, RZ, R6, R17 ;  /* 0x00000006ff057219 */ /* 0x000fe40000011611 */
[----:B------:R-:W-:-:S03]  /*6c10*/  IADD3 R15, P0, RZ, -R21, RZ ;  /* 0x80000015ff0f7210 */ /* 0x000fc60007f1e0ff */
[----:B------:R-:W1:Y:S02]  /*6c20*/  LDC R14, c[0x0][0x618] ;  /* 0x00018600ff0e7b82 */ /* 0x000e640000000800 */
[----:B------:R-:W-:Y:S02]  /*6c30*/  IMAD.X R5, RZ, RZ, ~R5, P0 ;  /* 0x000000ffff057224 */ /* 0x000fe400000e0e05 */
[----:B------:R-:W-:-:S04]  /*6c40*/  IMAD.WIDE.U32 R12, R15, R22, R2 ;  /* 0x000000160f0c7225 */ /* 0x000fc800078e0002 */
[----:B------:R-:W2:Y:S01]  /*6c50*/  LDC R16, c[0x0][0x608] ;  /* 0x00018200ff107b82 */ /* 0x000ea20000000800 */
[----:B------:R-:W-:-:S04]  /*6c60*/  IMAD R6, R5, R22, RZ ;  /* 0x0000001605067224 */ /* 0x000fc800078e02ff */
[----:B------:R-:W-:-:S03]  /*6c70*/  IMAD R5, R15, R23, R6 ;  /* 0x000000170f057224 */ /* 0x000fc600078e0206 */
[----:B------:R-:W3:Y:S01]  /*6c80*/  LDC R26, c[0x0][0x658] ;  /* 0x00019600ff1a7b82 */ /* 0x000ee20000000800 */
[----:B------:R-:W-:Y:S01]  /*6c90*/  IMAD.IADD R5, R13, 0x1, R5 ;  /* 0x000000010d057824 */ /* 0x000fe200078e0205 */
[----:B0-----:R-:W-:Y:S01]  /*6ca0*/  ISETP.NE.U32.AND P0, PT, R28, RZ, PT ;  /* 0x000000ff1c00720c */ /* 0x001fe20003f05070 */
[----:B------:R-:W-:-:S03]  /*6cb0*/  IMAD.MOV.U32 R13, RZ, RZ, -0x1 ;  /* 0xffffffffff0d7424 */ /* 0x000fc600078e00ff */
        /* <DEDUP_REMOVED lines=25> */
.L_x_141:
[----:B-1----:R-:W-:Y:S01]  /*6e50*/  SHF.R.U64 R6, R12, R25, R13 ;  /* 0x000000190c067219 */ /* 0x002fe2000000120d */
[----:B0-----:R-:W-:Y:S01]  /*6e60*/  VIADD R13, R24, 0xffffffff ;  /* 0xffffffff180d7836 */ /* 0x001fe20000000000 */
[----:B------:R-:W-:Y:S01]  /*6e70*/  SHF.L.U32 R9, R31, R26, RZ ;  /* 0x0000001a1f097219 */ /* 0x000fe200000006ff */
[----:B------:R-:W-:Y:S01]  /*6e80*/  @P2 IMAD R10, R11, R20, R8 ;  /* 0x000000140b0a2224 */ /* 0x000fe200078e0208 */
[----:B------:R-:W-:Y:S01]  /*6e90*/  LOP3.LUT R5, R22, R33, RZ, 0xc0, !PT ;  /* 0x0000002116057212 */ /* 0x000fe200078ec0ff */
[----:B------:R-:W-:Y:S01]  /*6ea0*/  IMAD.MOV R12, RZ, RZ, -R6 ;  /* 0x000000ffff0c7224 */ /* 0x000fe200078e0a06 */
[----:B------:R-:W-:Y:S01]  /*6eb0*/  LOP3.LUT R18, R18, R13, RZ, 0xc0, !PT ;  /* 0x0000000d12127212 */ /* 0x000fe200078ec0ff */
[----:B------:R-:W-:Y:S02]  /*6ec0*/  IMAD.MOV.U32 R8, RZ, RZ, 0x1 ;  /* 0x00000001ff087424 */ /* 0x000fe400078e00ff */
[----:B------:R-:W-:Y:S02]  /*6ed0*/  IMAD R9, R9, R6, R5 ;  /* 0x0000000609097224 */ /* 0x000fe400078e0205 */
[----:B--2---:R-:W-:-:S02]  /*6ee0*/  IMAD R5, R12, R27, R23 ;  /* 0x0000001b0c057224 */ /* 0x004fc400078e0217 */
[----:B---3--:R-:W-:Y:S02]  /*6ef0*/  IMAD R6, R9, R30, R10 ;  /* 0x0000001e09067224 */ /* 0x008fe400078e020a */
[----:B------:R-:W-:Y:S01]  /*6f00*/  IMAD R9, R5, R24, R18 ;  /* 0x0000001805097224 */ /* 0x000fe200078e0212 */
[----:B------:R-:W-:Y:S01]  /*6f10*/  PRMT R5, R8, 0x7610, R5 ;  /* 0x0000761008057816 */ /* 0x000fe20000000005 */
[----:B------:R-:W-:-:S03]  /*6f20*/  IMAD.MOV.U32 R15, RZ, RZ, R21 ;  /* 0x000000ffff0f7224 */ /* 0x000fc600078e0015 */
[----:B------:R-:W-:Y:S02]  /*6f30*/  SEL R19, R9, R6, !P2 ;  /* 0x0000000609137207 */ /* 0x000fe40005000000 */
[----:B------:R-:W-:-:S07]  /*6f40*/  SEL R6, R6, R9, !P2 ;  /* 0x0000000906067207 */ /* 0x000fce0005000000 */
.L_x_139:
[----:B------:R-:W-:-:S08]  /*6f50*/  NOP ;  /* 0x0000000000007918 */ /* 0x000fd00000000000 */
[----:B------:R-:W0:-:S00]  /*6f60*/  USETMAXREG.DEALLOC.CTAPOOL 0x28 ;  /* 0x00000028000079c8 */ /* 0x000e0000080e0500 */
[----:B0-----:R-:W-:-:S13]  /*6f70*/  ISETP.NE.AND P0, PT, R7, RZ, PT ;  /* 0x000000ff0700720c */ /* 0x001fda0003f05270 */
[----:B------:R-:W-:Y:S05]  /*6f80*/  @P0 EXIT ;  /* 0x000000000000094d */ /* 0x000fea0003800000 */
[----:B------:R-:W-:Y:S01]  /*6f90*/  LOP3.LUT P0, RZ, R5, 0xff, RZ, 0xc0, !PT ;  /* 0x000000ff05ff7812 */ /* 0x000fe2000780c0ff */
[----:B------:R-:W-:Y:S02]  /*6fa0*/  IMAD.MOV.U32 R10, RZ, RZ, 0x1 ;  /* 0x00000001ff0a7424 */ /* 0x000fe400078e00ff */
[----:B------:R-:W-:-:S10]  /*6fb0*/  IMAD.MOV.U32 R5, RZ, RZ, RZ ;  /* 0x000000ffff057224 */ /* 0x000fd400078e00ff */
[----:B------:R-:W-:Y:S05]  /*6fc0*/  @!P0 BRA `(.L_x_142) ;  /* 0x0000000c00348947 */ /* 0x000fea0003800000 */
[----:B------:R-:W0:Y:S01]  /*6fd0*/  LDC R5, c[0x0][0x28c] ;  /* 0x0000a300ff057b82 */ /* 0x000e220000000800 */
[----:B------:R-:W1:Y:S01]  /*6fe0*/  S2R R14, SR_CgaCtaId ;  /* 0x00000000000e7919 */ /* 0x000e620000008800 */
[----:B------:R-:W-:Y:S01]  /*6ff0*/  ULDC UR5, c[0x0][0x600] ;  /* 0x0001800000057ab9 */ /* 0x000fe20000000800 */
[----:B------:R-:W-:Y:S01]  /*7000*/  ULDC UR4, c[0x0][0xc] ;  /* 0x0000030000047ab9 */ /* 0x000fe20000000800 */
[----:B------:R-:W-:Y:S01]  /*7010*/  UIADD3 UR16, UR5, -0x1, URZ ;  /* 0xffffffff05107890 */ /* 0x000fe2000fffe03f */
[----:B------:R-:W-:Y:S01]  /*7020*/  BSSY B0, `(.L_x_142) ;  /* 0x00000c7000007945 */ /* 0x000fe20003800000 */
[----:B------:R-:W-:Y:S01]  /*7030*/  ULDC UR6, c[0x0][0x658] ;  /* 0x0001960000067ab9 */ /* 0x000fe20000000800 */
[----:B------:R-:W-:Y:S01]  /*7040*/  ULDC UR5, c[0x0][0x10] ;  /* 0x0000040000057ab9 */ /* 0x000fe20000000800 */
[----:B------:R-:W-:Y:S01]  /*7050*/  UMOV UR7, 0xffffffff ;  /* 0xffffffff00077882 */ /* 0x000fe20000000000 */
[----:B------:R-:W-:Y:S01]  /*7060*/  UMOV UR8, 0x1 ;  /* 0x0000000100087882 */ /* 0x000fe20000000000 */
[----:B------:R-:W-:Y:S01]  /*7070*/  UIMAD.WIDE.U32 UR4, UR4, UR5, URZ ;  /* 0x00000005040472a5 */ /* 0x000fe2000f8e003f */
[----:B------:R-:W-:Y:S01]  /*7080*/  IMAD.MOV.U32 R13, RZ, RZ, 0x1 ;  /* 0x00000001ff0d7424 */ /* 0x000fe200078e00ff */
[----:B------:R-:W-:Y:S01]  /*7090*/  USHF.L.U32 UR7, UR7, UR6, URZ ;  /* 0x0000000607077299 */ /* 0x000fe2000800063f */
[----:B------:R-:W-:Y:S01]  /*70a0*/  LOP3.LUT R17, R4, 0x2, RZ, 0xfc, !PT ;  /* 0x0000000204117812 */ /* 0x000fe200078efcff */
[----:B------:R-:W-:Y:S01]  /*70b0*/  USHF.L.U32 UR18, UR8, UR6, URZ ;  /* 0x0000000608127299 */ /* 0x000fe2000800063f */
[----:B------:R-:W-:Y:S01]  /*70c0*/  IMAD.MOV.U32 R10, RZ, RZ, 0x1 ;  /* 0x00000001ff0a7424 */ /* 0x000fe200078e00ff */
[----:B------:R-:W-:Y:S01]  /*70d0*/  ULOP3.LUT UR17, URZ, UR7, URZ, 0x33, !UPT ;  /* 0x000000073f117292 */ /* 0x000fe2000f8e333f */
[----:B------:R-:W-:Y:S01]  /*70e0*/  ULDC UR6, c[0x0][0x14] ;  /* 0x0000050000067ab9 */ /* 0x000fe20000000800 */
[----:B------:R-:W-:Y:S01]  /*70f0*/  ULDC.64 UR22, c[0x0][0x198] ;  /* 0x0000660000167ab9 */ /* 0x000fe20000000a00 */
[----:B------:R-:W-:-:S02]  /*7100*/  UIMAD.WIDE.U32 UR20, UR4, UR6, URZ ;  /* 0x00000006041472a5 */ /* 0x000fc4000f8e003f */
[----:B------:R-:W-:Y:S01]  /*7110*/  UIMAD UR13, UR5, UR6, URZ ;  /* 0x00000006050d72a4 */ /* 0x000fe2000f8e023f */
[----:B0-----:R-:W-:-:S03]  /*7120*/  VIADD R5, R5, 0x3f ;  /* 0x0000003f05057836 */ /* 0x001fc60000000000 */
[----:B------:R-:W-:Y:S02]  /*7130*/  UIADD3 UR13, UR21, UR13, URZ ;  /* 0x0000000d150d7290 */ /* 0x000fe4000fffe03f */
[----:B------:R-:W-:-:S04]  /*7140*/  SHF.R.S32.HI R8, RZ, 0x1f, R5 ;  /* 0x0000001fff087819 */ /* 0x000fc80000011405 */
[----:B------:R-:W-:Y:S01]  /*7150*/  LEA.HI R8, R8, R5, RZ, 0x6 ;  /* 0x0000000508087211 */ /* 0x000fe200078f30ff */
[----:B------:R-:W-:Y:S01]  /*7160*/  IMAD.MOV.U32 R5, RZ, RZ, RZ ;  /* 0x000000ffff057224 */ /* 0x000fe200078e00ff */
[----:B-1----:R-:W-:Y:S02]  /*7170*/  LOP3.LUT R14, R14, 0x1, RZ, 0xc0, !PT ;  /* 0x000000010e0e7812 */ /* 0x002fe400078ec0ff */
[----:B------:R-:W-:-:S05]  /*7180*/  SHF.R.S32.HI R16, RZ, 0x6, R8 ;  /* 0x00000006ff107819 */ /* 0x000fca0000011408 */
[----:B------:R-:W-:-:S07]  /*7190*/  VIADD R12, R16, 0x1 ;  /* 0x00000001100c7836 */ /* 0x000fce0000000000 */
.L_x_153:
[----:B------:R-:W-:-:S03]  /*71a0*/  UMOV UR4, 0xffffffff ;  /* 0xffffffff00047882 */ /* 0x000fc60000000000 */
[----:B------:R-:W-:Y:S05]  /*71b0*/  BRA.DIV UR4, `(.L_x_143) ;  /* 0x0000001604587947 */ /* 0x000fea000b800000 */
[----:B------:R-:W-:-:S13]  /*71c0*/  ELECT P0, URZ, PT ;  /* 0x00000000003f782f */ /* 0x000fda0003800000 */
.L_x_176:
[----:B------:R-:W0:Y:S01]  /*71d0*/  LDC R7, c[0x0][0x28c] ;  /* 0x0000a300ff077b82 */ /* 0x000e220000000800 */
[----:B------:R-:W-:Y:S01]  /*71e0*/  BSSY B1, `(.L_x_144) ;  /* 0x0000039000017945 */ /* 0x000fe20003800000 */
[----:B0-----:R-:W-:-:S13]  /*71f0*/  ISETP.LT.OR P0, PT, R7, 0x1, !P0 ;  /* 0x000000010700780c */ /* 0x001fda0004701670 */
[----:B------:R-:W-:Y:S05]  /*7200*/  @P0 BRA `(.L_x_145) ;  /* 0x0000000000d80947 */ /* 0x000fea0003800000 */
[----:B------:R-:W-:Y:S02]  /*7210*/  IMAD R19, R19, 0x2, R14 ;  /* 0x0000000213137824 */ /* 0x000fe400078e020e */
[----:B------:R-:W-:Y:S02]  /*7220*/  IMAD.SHL.U32 R18, R6, 0x80, RZ ;  /* 0x0000008006127824 */ /* 0x000fe400078e00ff */
[----:B------:R-:W-:Y:S02]  /*7230*/  IMAD.MOV.U32 R22, RZ, RZ, RZ ;  /* 0x000000ffff167224 */ /* 0x000fe400078e00ff */
[----:B------:R-:W-:Y:S02]  /*7240*/  IMAD.MOV.U32 R6, RZ, RZ, R12 ;  /* 0x000000ffff067224 */ /* 0x000fe400078e000c */
[----:B------:R-:W-:Y:S02]  /*7250*/  IMAD.MOV.U32 R7, RZ, RZ, R10 ;  /* 0x000000ffff077224 */ /* 0x000fe400078e000a */
[----:B------:R-:W-:-:S02]  /*7260*/  IMAD.MOV.U32 R9, RZ, RZ, R5 ;  /* 0x000000ffff097224 */ /* 0x000fc400078e0005 */
[----:B------:R-:W-:-:S07]  /*7270*/  IMAD R19, R19, 0x30, RZ ;  /* 0x0000003013137824 */ /* 0x000fce00078e02ff */
.L_x_148:
[----:B------:R-:W0:Y:S01]  /*7280*/  S2R R11, SR_CgaCtaId ;  /* 0x00000000000b7919 */ /* 0x000e220000008800 */
[----:B------:R-:W-:Y:S02]  /*7290*/  MOV R8, 0x400 ;  /* 0x0000040000087802 */ /* 0x000fe40000000f00 */
[----:B------:R-:W-:Y:S02]  /*72a0*/  LOP3.LUT P1, RZ, R0, 0x7f, RZ, 0xc0, !PT ;  /* 0x0000007f00ff7812 */ /* 0x000fe4000782c0ff */
[----:B0-----:R-:W-:Y:S02]  /*72b0*/  LEA R20, R11, R8, 0x18 ;  /* 0x000000080b147211 */ /* 0x001fe400078ec0ff */
[----:B------:R-:W-:-:S09]  /*72c0*/  SHF.L.U32 R8, R7, 0x1f, RZ ;  /* 0x0000001f07087819 */ /* 0x000fd200000006ff */
[----:B------:R-:W0:Y:S01]  /*72d0*/  @!P1 LDC R11, c[0x0][0x500] ;  /* 0x00014000ff0b9b82 */ /* 0x000e220000000800 */
[----:B------:R-:W-:-:S04]  /*72e0*/  IMAD R21, R9, 0x8, R20 ;  /* 0x0000000809157824 */ /* 0x000fc800078e0214 */
[----:B------:R-:W1:Y:S02]  /*72f0*/  SYNCS.PHASECHK.TRANS64.TRYWAIT P0, [R21+URZ+0x80], R8 ;  /* 0x00008008150075a7 */ /* 0x000e64000800017f */
[----:B-1----:R-:W-:Y:S05]  /*7300*/  @!P0 BRA `(.L_x_146) ;  /* 0x0000001400248947 */ /* 0x002fea0003800000 */
.L_x_177:
[----:B-1----:R-:W-:Y:S01]  /*7310*/  PRMT R8, R17, 0x9910, RZ ;  /* 0x0000991011087816 */ /* 0x002fe200000000ff */
[----:B0-----:R0:W-:Y:S03]  /*7320*/  @!P1 SYNCS.ARRIVE.TRANS64 RZ, [R21+URZ], R11 ;  /* 0x0000000b15ff99a7 */ /* 0x0011e6000800003f */
[----:B------:R-:W-:-:S13]  /*7330*/  ISETP.NE.AND P0, PT, R8, 0x2, PT ;  /* 0x000000020800780c */ /* 0x000fda0003f05270 */
[----:B0-----:R-:W-:Y:S05]  /*7340*/  @P0 BRA `(.L_x_147) ;  /* 0x0000000000040947 */ /* 0x001fea0003800000 */
[----:B------:R-:W-:Y:S01]  /*7350*/  BPT.TRAP 0x1 ;  /* 0x000000040000795c */ /* 0x000fe20000300000 */
.L_x_147:
[----:B------:R-:W-:Y:S01]  /*7360*/  IMAD R8, R9, 0x2, R14 ;  /* 0x0000000209087824 */ /* 0x000fe200078e020e */
[----:B------:R-:W-:Y:S01]  /*7370*/  R2UR UR9, R21 ;  /* 0x00000000150972ca */ /* 0x000fe200000e0000 */
[--C-:B------:R-:W-:Y:S01]  /*7380*/  IMAD R11, R9, 0x2000, R20.reuse ;  /* 0x00002000090b7824 */ /* 0x100fe200078e0214 */
[----:B------:R-:W-:Y:S01]  /*7390*/  UIADD3 UR4, UP0, UR22, 0xf0, URZ ;  /* 0x000000f016047890 */ /* 0x000fe2000ff1e03f */
[----:B------:R-:W-:Y:S01]  /*73a0*/  IMAD R8, R8, 0xc00, R20 ;  /* 0x00000c0008087824 */ /* 0x000fe200078e0214 */
[----:B------:R-:W-:Y:S01]  /*73b0*/  R2UR UR11, R18 ;  /* 0x00000000120b72ca */ /* 0x000fe200000e0000 */
[----:B------:R-:W-:Y:S01]  /*73c0*/  VIADD R6, R6, 0xffffffff ;  /* 0xffffffff06067836 */ /* 0x000fe20000000000 */
[----:B------:R-:W-:Y:S01]  /*73d0*/  R2UR UR5, R11 ;  /* 0x000000000b0572ca */ /* 0x000fe200000e0000 */
[----:B------:R-:W-:Y:S01]  /*73e0*/  UIADD3 UR24, UP1, UR22, 0x1f0, URZ ;  /* 0x000001f016187890 */ /* 0x000fe2000ff3e03f */
[----:B------:R-:W-:Y:S01]  /*73f0*/  R2UR UR8, R8 ;  /* 0x00000000080872ca */ /* 0x000fe200000e0000 */
[----:B------:R-:W-:Y:S01]  /*7400*/  VIADD R9, R9, 0x1 ;  /* 0x0000000109097836 */ /* 0x000fe20000000000 */
[----:B------:R-:W-:Y:S01]  /*7410*/  R2UR UR10, R22 ;  /* 0x00000000160a72ca */ /* 0x000fe200000e0000 */
[----:B------:R-:W-:Y:S01]  /*7420*/  UIADD3.X UR25, URZ, UR23, URZ, UP1, !UPT ;  /* 0x000000173f197290 */ /* 0x000fe20008ffe43f */
[----:B------:R-:W-:Y:S01]  /*7430*/  R2UR UR12, R15 ;  /* 0x000000000f0c72ca */ /* 0x000fe200000e0000 */
[----:B------:R-:W-:Y:S01]  /*7440*/  UMOV UR6, 0x0 ;  /* 0x0000000000067882 */ /* 0x000fe20000000000 */
[----:B------:R-:W-:Y:S01]  /*7450*/  R2UR UR19, R19 ;  /* 0x00000000131372ca */ /* 0x000fe200000e0000 */
[----:B------:R-:W-:Y:S01]  /*7460*/  UMOV UR7, 0x10000000 ;  /* 0x1000000000077882 */ /* 0x000fe20000000000 */
[----:B------:R-:W-:Y:S01]  /*7470*/  ISETP.GT.AND P1, PT, R6, 0x1, PT ;  /* 0x000000010600780c */ /* 0x000fe20003f24270 */
[----:B------:R-:W-:Y:S01]  /*7480*/  UMOV UR26, 0x30000 ;  /* 0x00030000001a7882 */ /* 0x000fe20000000000 */
[C---:B------:R-:W-:Y:S01]  /*7490*/  ISETP.NE.AND P0, PT, R9.reuse, 0x10, PT ;  /* 0x000000100900780c */ /* 0x040fe20003f05270 */
[----:B------:R-:W-:Y:S01]  /*74a0*/  UIADD3 UR14, UR5, 0x200, URZ ;  /* 0x00000200050e7890 */ /* 0x000fe2000fffe03f */
[----:B------:R-:W-:Y:S01]  /*74b0*/  VIADD R22, R22, 0x40 ;  /* 0x0000004016167836 */ /* 0x000fe20000000000 */
[----:B------:R-:W-:Y:S01]  /*74c0*/  UIADD3.X UR5, URZ, UR23, URZ, UP0, !UPT ;  /* 0x000000173f057290 */ /* 0x000fe200087fe43f */
[----:B------:R-:W-:Y:S01]  /*74d0*/  SEL R8, RZ, 0x1, P0 ;  /* 0x00000001ff087807 */ /* 0x000fe20000000000 */
[----:B------:R-:W-:Y:S01]  /*74e0*/  UIADD3 UR15, UR8, 0x20200, URZ ;  /* 0x00020200080f7890 */ /* 0x000fe2000fffe03f */
[----:B------:R-:W-:-:S02]  /*74f0*/  SEL R9, R9, RZ, P0 ;  /* 0x000000ff09097207 */ /* 0x000fc40000000000 */
[----:B------:R-:W-:Y:S01]  /*7500*/  UMOV UR8, UR14 ;  /* 0x0000000e00087c82 */ /* 0x000fe20008000000 */
[----:B------:R-:W-:-:S03]  /*7510*/  LOP3.LUT R7, R7, R8, RZ, 0x3c, !PT ;  /* 0x0000000807077212 */ /* 0x000fc600078e3cff */
[----:B------:R0:W-:Y:S02]  /*7520*/  UTMALDG.3D [UR8], [UR4], desc[UR6] ;  /* 0x00000608040075b4 */ /* 0x0001e40008011000 */
[----:B0-----:R-:W-:Y:S01]  /*7530*/  UMOV UR8, UR15 ;  /* 0x0000000f00087c82 */ /* 0x001fe20008000000 */
[----:B------:R-:W-:Y:S02]  /*7540*/  UMOV UR11, UR19 ;  /* 0x00000013000b7c82 */ /* 0x000fe40008000000 */
[----:B------:R0:W-:Y:S02]  /*7550*/  UTMALDG.3D.MULTICAST [UR8], [UR24], UR26, desc[UR6] ;  /* 0x00000608180073b4 */ /* 0x0001e4000801181a */
[----:B0-----:R-:W-:Y:S05]  /*7560*/  @P1 BRA `(.L_x_148) ;  /* 0xfffffffc00441947 */ /* 0x001fea000383ffff */
.L_x_145:
[----:B------:R-:W-:Y:S05]  /*7570*/  BSYNC B1 ;  /* 0x0000000000017941 */ /* 0x000fea0003800000 */
.L_x_144:
[----:B------:R-:W-:Y:S01]  /*7580*/  LOP3.LUT P1, RZ, R13, 0xff, RZ, 0xc0, !PT ;  /* 0x000000ff0dff7812 */ /* 0x000fe2000782c0ff */
[----:B------:R-:W-:Y:S01]  /*7590*/  IMAD.IADD R5, R16, 0x1, R5 ;  /* 0x0000000110057824 */ /* 0x000fe200078e0205 */
[----:B------:R-:W-:Y:S01]  /*75a0*/  IADD3 R2, P3, R2, UR20, RZ ;  /* 0x0000001402027c10 */ /* 0x000fe2000ff7e0ff */
[----:B------:R-:W-:Y:S01]  /*75b0*/  ULDC.64 UR4, c[0x0][0x650] ;  /* 0x0001940000047ab9 */ /* 0x000fe20000000a00 */
[----:B------:R-:W-:Y:S01]  /*75c0*/  BSSY B1, `(.L_x_149) ;  /* 0x000006a000017945 */ /* 0x000fe20003800000 */
[----:B------:R-:W-:Y:S01]  /*75d0*/  IMAD.MOV.U32 R19, RZ, RZ, -0x1 ;  /* 0xffffffffff137424 */ /* 0x000fe200078e00ff */
[----:B------:R-:W-:Y:S01]  /*75e0*/  ISETP.GT.U32.AND P0, PT, R5, 0xf, PT ;  /* 0x0000000f0500780c */ /* 0x000fe20003f04070 */
[----:B------:R-:W-:Y:S01]  /*75f0*/  IMAD.MOV.U32 R15, RZ, RZ, -0x1 ;  /* 0xffffffffff0f7424 */ /* 0x000fe200078e00ff */
[----:B------:R-:W-:Y:S02]  /*7600*/  SHF.R.U32.HI R6, RZ, 0x4, R5 ;  /* 0x00000004ff067819 */ /* 0x000fe40000011605 */
[----:B------:R-:W-:-:S02]  /*7610*/  ISETP.LT.U32.AND P0, PT, R16, 0x10, P0 ;  /* 0x000000101000780c */ /* 0x000fc40000701070 */
[----:B------:R-:W-:Y:S01]  /*7620*/  IADD3.X R3, R3, UR13, RZ, P3, !PT ;  /* 0x0000000d03037c10 */ /* 0x000fe20009ffe4ff */
[----:B------:R-:W0:Y:S01]  /*7630*/  @P1 S2R R8, SR_CgaCtaId ;  /* 0x0000000000081919 */ /* 0x000e220000008800 */
[----:B------:R-:W-:Y:S02]  /*7640*/  @P1 MOV R7, 0x400 ;  /* 0x0000040000071802 */ /* 0x000fe40000000f00 */
[----:B------:R-:W-:Y:S02]  /*7650*/  ISETP.GE.U32.AND P3, PT, R2, UR4, PT ;  /* 0x0000000402007c0c */ /* 0x000fe4000bf66070 */
[----:B------:R-:W-:Y:S02]  /*7660*/  LOP3.LUT R6, R6, 0x1, RZ, 0xc0, !PT ;  /* 0x0000000106067812 */ /* 0x000fe400078ec0ff */
[----:B------:R-:W-:Y:S02]  /*7670*/  LOP3.LUT R5, R5, 0xf, RZ, 0xc0, !PT ;  /* 0x0000000f05057812 */ /* 0x000fe400078ec0ff */
[----:B------:R-:W-:-:S02]  /*7680*/  PRMT R13, RZ, 0x7610, R13 ;  /* 0x00007610ff0d7816 */ /* 0x000fc4000000000d */
[----:B0-----:R-:W-:-:S04]  /*7690*/  @P1 LEA R7, R8, R7, 0x18 ;  /* 0x0000000708071211 */ /* 0x001fc800078ec0ff */
[----:B------:R0:W-:Y:S01]  /*76a0*/  @P1 SYNCS.ARRIVE.TRANS64.A1T0 RZ, [R7+URZ+0x118], RZ ;  /* 0x000118ff07ff19a7 */ /* 0x0001e2000810003f */
[----:B------:R-:W-:-:S04]  /*76b0*/  ISETP.NE.U32.AND P1, PT, R6, 0x1, PT ;  /* 0x000000010600780c */ /* 0x000fc80003f25070 */
[----:B------:R-:W-:Y:S02]  /*76c0*/  ISETP.GT.U32.AND P1, PT, R16, 0xf, !P1 ;  /* 0x0000000f1000780c */ /* 0x000fe40004f24070 */
[----:B0-----:R-:W-:Y:S02]  /*76d0*/  SEL R7, RZ, 0x1, !P0 ;  /* 0x00000001ff077807 */ /* 0x001fe40004000000 */
[----:B------:R-:W-:Y:S02]  /*76e0*/  ISETP.GE.U32.AND.EX P0, PT, R3, UR5, PT, P3 ;  /* 0x0000000503007c0c */ /* 0x000fe4000bf06130 */
[----:B------:R-:W-:-:S04]  /*76f0*/  SEL R6, RZ, 0x1, !P1 ;  /* 0x00000001ff067807 */ /* 0x000fc80004800000 */
[--C-:B------:R-:W-:Y:S01]  /*7700*/  LOP3.LUT R10, R6, R10, R7.reuse, 0x96, !PT ;  /* 0x0000000a060a7212 */ /* 0x100fe200078e9607 */
[----:B------:R-:W-:Y:S01]  /*7710*/  IMAD.MOV.U32 R6, RZ, RZ, -0x1 ;  /* 0xffffffffff067424 */ /* 0x000fe200078e00ff */
[----:B------:R-:W-:-:S05]  /*7720*/  PRMT R7, RZ, 0x7610, R7 ;  /* 0x00007610ff077816 */ /* 0x000fca0000000007 */
[----:B------:R-:W-:Y:S05]  /*7730*/  @P0 BRA `(.L_x_150) ;  /* 0x0000000400480947 */ /* 0x000fea0003800000 */
[----:B------:R-:W0:Y:S01]  /*7740*/  S2R R18, SR_CTAID.X ;  /* 0x0000000000127919 */ /* 0x000e220000002500 */
[----:B------:R-:W-:Y:S01]  /*7750*/  ULDC.64 UR4, c[0x0][0x628] ;  /* 0x00018a0000047ab9 */ /* 0x000fe20000000a00 */
[----:B------:R-:W1:Y:S01]  /*7760*/  LDC R19, c[0x0][0x144] ;  /* 0x00005100ff137b82 */ /* 0x000e620000000800 */
[----:B------:R-:W-:Y:S01]  /*7770*/  ISETP.NE.U32.AND P0, PT, RZ, UR4, PT ;  /* 0x00000004ff007c0c */ /* 0x000fe2000bf05070 */
[----:B------:R-:W2:Y:S01]  /*7780*/  S2R R11, SR_CTAID.Y ;  /* 0x00000000000b7919 */ /* 0x000ea20000002600 */
[----:B------:R-:W-:Y:S01]  /*7790*/  ULDC UR7, c[0x0][0x630] ;  /* 0x00018c0000077ab9 */ /* 0x000fe20000000800 */
[----:B------:R-:W-:Y:S01]  /*77a0*/  ULDC UR8, c[0x0][0x150] ;  /* 0x0000540000087ab9 */ /* 0x000fe20000000800 */
[----:B------:R-:W-:Y:S01]  /*77b0*/  ISETP.NE.AND.EX P0, PT, RZ, UR5, PT, P0 ;  /* 0x00000005ff007c0c */ /* 0x000fe2000bf05300 */
[----:B------:R-:W-:Y:S02]  /*77c0*/  IMAD.MOV.U32 R6, RZ, RZ, R2 ;  /* 0x000000ffff067224 */ /* 0x000fe400078e0002 */
[----:B------:R-:W-:Y:S01]  /*77d0*/  IMAD.MOV.U32 R7, RZ, RZ, R3 ;  /* 0x000000ffff077224 */ /* 0x000fe200078e0003 */
[----:B0-----:R-:W-:-:S09]  /*77e0*/  I2FP.F32.U32 R20, R18 ;  /* 0x0000001200147245 */ /* 0x001fd20000201000 */
[----:B------:R-:W-:Y:S05]  /*77f0*/  @!P0 BRA `(.L_x_151) ;  /* 0x0000000000288947 */ /* 0x000fea0003800000 */
[----:B------:R-:W-:Y:S02]  /*7800*/  ULDC UR6, c[0x0][0x634] ;  /* 0x00018d0000067ab9 */ /* 0x000fe40000000800 */
[----:B------:R-:W-:-:S05]  /*7810*/  IADD3 R7, P0, R2, UR6, RZ ;  /* 0x0000000602077c10 */ /* 0x000fca000ff1e0ff */
[----:B------:R-:W-:-:S04]  /*7820*/  IMAD.X R15, RZ, RZ, R3, P0 ;  /* 0x000000ffff0f7224 */ /* 0x000fc800000e0603 */
[----:B------:R-:W-:-:S04]  /*7830*/  IMAD.WIDE.U32 R8, R15, UR4, RZ ;  /* 0x000000040f087c25 */ /* 0x000fc8000f8e00ff */
[----:B------:R-:W-:-:S04]  /*7840*/  IMAD.WIDE.U32 R8, P0, R7, UR5, R8 ;  /* 0x0000000507087c25 */ /* 0x000fc8000f800008 */
[----:B------:R-:W-:-:S04]  /*7850*/  IMAD.WIDE.U32 R6, R7, UR4, RZ ;  /* 0x0000000407067c25 */ /* 0x000fc8000f8e00ff */
[----:B------:R-:W-:Y:S01]  /*7860*/  IMAD.MOV.U32 R6, RZ, RZ, R9 ;  /* 0x000000ffff067224 */ /* 0x000fe200078e0009 */
[----:B------:R-:W-:Y:S01]  /*7870*/  IADD3 RZ, P1, R7, R8, RZ ;  /* 0x0000000807ff7210 */ /* 0x000fe20007f3e0ff */
[----:B------:R-:W-:-:S04]  /*7880*/  IMAD.X R7, RZ, RZ, RZ, P0 ;  /* 0x000000ffff077224 */ /* 0x000fc800000e06ff */
[----:B------:R-:W-:-:S08]  /*7890*/  IMAD.WIDE.U32.X R6, R15, UR5, R6, P1 ;  /* 0x000000050f067c25 */ /* 0x000fd000088e0406 */
.L_x_151:
[----:B------:R-:W-:Y:S01]  /*78a0*/  FMUL R20, R20, UR8 ;  /* 0x0000000814147c20 */ /* 0x000fe20008400000 */
[--C-:B------:R-:W-:Y:S01]  /*78b0*/  SHF.R.U64 R15, R6, UR7, R7.reuse ;  /* 0x00000007060f7c19 */ /* 0x100fe20008001207 */
[----:B------:R-:W-:Y:S01]  /*78c0*/  ULDC.64 UR4, c[0x0][0x620] ;  /* 0x0001880000047ab9 */ /* 0x000fe20000000a00 */
[----:B------:R-:W-:Y:S01]  /*78d0*/  SHF.R.U32.HI R6, RZ, UR7, R7 ;  /* 0x00000007ff067c19 */ /* 0x000fe20008011607 */
[----:B------:R-:W-:Y:S01]  /*78e0*/  ULDC.64 UR6, c[0x0][0x640] ;  /* 0x0001900000067ab9 */ /* 0x000fe20000000a00 */
[----:B------:R-:W-:Y:S01]  /*78f0*/  IADD3 R7, P0, RZ, -R15, RZ ;  /* 0x8000000fff077210 */ /* 0x000fe20007f1e0ff */
[----:B------:R-:W0:Y:S01]  /*7900*/  F2I.U32.TRUNC.NTZ R20, R20 ;  /* 0x0000001400147305 */ /* 0x000e22000020f000 */
[----:B------:R-:W3:Y:S03]  /*7910*/  LDC R22, c[0x0][0x148] ;  /* 0x00005200ff167b82 */ /* 0x000ee60000000800 */
[----:B------:R-:W-:Y:S01]  /*7920*/  IMAD.X R6, RZ, RZ, ~R6, P0 ;  /* 0x000000ffff067224 */ /* 0x000fe200000e0e06 */
[----:B------:R-:W-:-:S03]  /*7930*/  ISETP.NE.U32.AND P0, PT, RZ, UR6, PT ;  /* 0x00000006ff007c0c */ /* 0x000fc6000bf05070 */
[----:B------:R-:W-:Y:S01]  /*7940*/  IMAD R6, R6, UR4, RZ ;  /* 0x0000000406067c24 */ /* 0x000fe2000f8e02ff */
[----:B------:R-:W-:-:S03]  /*7950*/  ISETP.NE.AND.EX P0, PT, RZ, UR7, PT, P0 ;  /* 0x00000007ff007c0c */ /* 0x000fc6000bf05300 */
[C---:B------:R-:W-:Y:S01]  /*7960*/  IMAD R9, R7.reuse, UR5, R6 ;  /* 0x0000000507097c24 */ /* 0x040fe2000f8e0206 */
[----:B------:R-:W-:Y:S01]  /*7970*/  ULDC UR5, c[0x0][0x154] ;  /* 0x0000550000057ab9 */ /* 0x000fe20000000800 */
[----:B------:R-:W-:Y:S01]  /*7980*/  IMAD.WIDE.U32 R6, R7, UR4, R2 ;  /* 0x0000000407067c25 */ /* 0x000fe2000f8e0002 */
[----:B------:R-:W-:-:S03]  /*7990*/  ULDC UR4, c[0x0][0x618] ;  /* 0x0001860000047ab9 */ /* 0x000fc60000000800 */
[----:B0-----:R-:W-:Y:S02]  /*79a0*/  IMAD.MOV R8, RZ, RZ, -R20 ;  /* 0x000000ffff087224 */ /* 0x001fe400078e0a14 */
[----:B------:R-:W-:Y:S02]  /*79b0*/  IMAD.IADD R7, R7, 0x1, R9 ;  /* 0x0000000107077824 */ /* 0x000fe400078e0209 */
[----:B-1----:R-:W-:Y:S01]  /*79c0*/  IMAD R18, R19, R8, R18 ;  /* 0x0000000813127224 */ /* 0x002fe200078e0212 */
[----:B--2---:R-:W-:Y:S02]  /*79d0*/  I2FP.F32.U32 R8, R11 ;  /* 0x0000000b00087245 */ /* 0x004fe40000201000 */
[--C-:B------:R-:W-:Y:S02]  /*79e0*/  SHF.R.U64 R19, R6, UR4, R7.reuse ;  /* 0x0000000406137c19 */ /* 0x100fe40008001207 */
[----:B------:R-:W-:Y:S01]  /*79f0*/  SHF.R.U32.HI R6, RZ, UR4, R7 ;  /* 0x00000004ff067c19 */ /* 0x000fe20008011607 */
[----:B------:R-:W-:Y:S01]  /*7a00*/  FMUL R8, R8, UR5 ;  /* 0x0000000508087c20 */ /* 0x000fe20008400000 */
[----:B------:R-:W-:-:S02]  /*7a10*/  ULDC UR4, c[0x0][0x608] ;  /* 0x0001820000047ab9 */ /* 0x000fc40000000800 */
[--C-:B------:R-:W-:Y:S01]  /*7a20*/  SHF.R.U64 R21, R19, UR4, R6.reuse ;  /* 0x0000000413157c19 */ /* 0x100fe20008001206 */
[----:B------:R0:W1:Y:S01]  /*7a30*/  F2I.U32.TRUNC.NTZ R24, R8 ;  /* 0x0000000800187305 */ /* 0x000062000020f000 */
[----:B------:R-:W-:Y:S01]  /*7a40*/  SHF.R.U32.HI R6, RZ, UR4, R6 ;  /* 0x00000004ff067c19 */ /* 0x000fe20008011606 */
[----:B------:R-:W-:-:S03]  /*7a50*/  ULDC UR4, c[0x0][0x658] ;  /* 0x0001960000047ab9 */ /* 0x000fc60000000800 */
[--C-:B------:R-:W-:Y:S02]  /*7a60*/  SHF.R.U64 R20, R21, UR4, R6.reuse ;  /* 0x0000000415147c19 */ /* 0x100fe40008001206 */
[----:B------:R-:W-:-:S03]  /*7a70*/  SHF.R.U32.HI R23, RZ, UR4, R6 ;  /* 0x00000004ff177c19 */ /* 0x000fc60008011606 */
[----:B------:R-:W-:Y:S02]  /*7a80*/  IMAD.MOV.U32 R6, RZ, RZ, R20 ;  /* 0x000000ffff067224 */ /* 0x000fe400078e0014 */
[----:B------:R-:W-:Y:S01]  /*7a90*/  IMAD.MOV.U32 R7, RZ, RZ, R23 ;  /* 0x000000ffff077224 */ /* 0x000fe200078e0017 */
[----:B0-----:R-:W-:Y:S06]  /*7aa0*/  @!P0 BRA `(.L_x_152) ;  /* 0x0000000000288947 */ /* 0x001fec0003800000 */
        /* <DEDUP_REMOVED lines=10> */
.L_x_152:
[----:B------:R-:W-:Y:S01]  /*7b50*/  ULDC UR4, c[0x0][0x648] ;  /* 0x0001920000047ab9 */ /* 0x000fe20000000800 */
[----:B------:R-:W-:Y:S01]  /*7b60*/  LOP3.LUT R21, R21, UR17, RZ, 0xc0, !PT ;  /* 0x0000001115157c12 */ /* 0x000fe2000f8ec0ff */
[----:B-1----:R-:W-:Y:S01]  /*7b70*/  IMAD.MOV R24, RZ, RZ, -R24 ;  /* 0x000000ffff187224 */ /* 0x002fe200078e0a18 */
[----:B------:R-:W-:Y:S01]  /*7b80*/  SHF.R.U64 R6, R6, UR4, R7 ;  /* 0x0000000406067c19 */ /* 0x000fe20008001207 */
[----:B------:R-:W-:Y:S01]  /*7b90*/  ULDC UR4, c[0x0][0x638] ;  /* 0x00018e0000047ab9 */ /* 0x000fe20000000800 */
[----:B------:R-:W-:Y:S01]  /*7ba0*/  LOP3.LUT R9, R19, UR16, RZ, 0xc0, !PT ;  /* 0x0000001013097c12 */ /* 0x000fe2000f8ec0ff */
[----:B---3--:R-:W-:Y:S01]  /*7bb0*/  @P2 IMAD R18, R22, R24, R11 ;  /* 0x0000001816122224 */ /* 0x008fe200078e020b */
[----:B------:R-:W-:Y:S01]  /*7bc0*/  ULDC UR5, c[0x0][0x610] ;  /* 0x0001840000057ab9 */ /* 0x000fe20000000800 */
[----:B------:R-:W-:Y:S02]  /*7bd0*/  IMAD.MOV R7, RZ, RZ, -R6 ;  /* 0x000000ffff077224 */ /* 0x000fe400078e0a06 */
[----:B------:R-:W-:-:S02]  /*7be0*/  IMAD R21, R6, UR18, R21 ;  /* 0x0000001206157c24 */ /* 0x000fc4000f8e0215 */
[----:B------:R-:W-:Y:S01]  /*7bf0*/  IMAD R20, R7, UR4, R20 ;  /* 0x0000000407147c24 */ /* 0x000fe2000f8e0214 */
[----:B------:R-:W-:Y:S01]  /*7c00*/  ULDC UR4, c[0x0][0x600] ;  /* 0x0001800000047ab9 */ /* 0x000fe20000000800 */
[----:B------:R-:W-:Y:S02]  /*7c10*/  IMAD R18, R21, UR5, R18 ;  /* 0x0000000515127c24 */ /* 0x000fe4000f8e0212 */
[----:B------:R-:W-:Y:S02]  /*7c20*/  IMAD R9, R20, UR4, R9 ;  /* 0x0000000414097c24 */ /* 0x000fe4000f8e0209 */
[----:B------:R-:W-:-:S03]  /*7c30*/  IMAD.MOV.U32 R7, RZ, RZ, 0x1 ;  /* 0x00000001ff077424 */ /* 0x000fc600078e00ff */
[----:B------:R-:W-:Y:S02]  /*7c40*/  SEL R19, R9, R18, !P2 ;  /* 0x0000001209137207 */ /* 0x000fe40005000000 */
[----:B------:R-:W-:-:S07]  /*7c50*/  SEL R6, R18, R9, !P2 ;  /* 0x0000000912067207 */ /* 0x000fce0005000000 */
.L_x_150:
[----:B------:R-:W-:Y:S05]  /*7c60*/  BSYNC B1 ;  /* 0x0000000000017941 */ /* 0x000fea0003800000 */
.L_x_149:
[----:B------:R-:W-:-:S13]  /*7c70*/  LOP3.LUT P0, RZ, R7, 0xff, RZ, 0xc0, !PT ;  /* 0x000000ff07ff7812 */ /* 0x000fda000780c0ff */
[----:B------:R-:W-:Y:S05]  /*7c80*/  @P0 BRA `(.L_x_153) ;  /* 0xfffffff400440947 */ /* 0x000fea000383ffff */
[----:B------:R-:W-:Y:S05]  /*7c90*/  BSYNC B0 ;  /* 0x0000000000007941 */ /* 0x000fea0003800000 */
.L_x_142:
[----:B------:R-:W-:-:S03]  /*7ca0*/  UMOV UR4, 0xffffffff ;  /* 0xffffffff00047882 */ /* 0x000fc60000000000 */
[----:B------:R-:W-:Y:S05]  /*7cb0*/  BRA.DIV UR4, `(.L_x_154) ;  /* 0x0000000a04cc7947 */ /* 0x000fea000b800000 */
[----:B------:R-:W-:-:S13]  /*7cc0*/  ELECT P0, URZ, PT ;  /* 0x00000000003f782f */ /* 0x000fda0003800000 */
.L_x_180:
[----:B------:R-:W-:Y:S04]  /*7cd0*/  BSSY B0, `(.L_x_155) ;  /* 0x0000097000007945 */ /* 0x000fe80003800000 */
[----:B------:R-:W-:Y:S05]  /*7ce0*/  @!P0 BRA `(.L_x_156) ;  /* 0x0000000800548947 */ /* 0x000fea0003800000 */
[----:B------:R-:W-:-:S04]  /*7cf0*/  LOP3.LUT R4, R4, 0x2, RZ, 0xfc, !PT ;  /* 0x0000000204047812 */ /* 0x000fc800078efcff */
[----:B------:R-:W-:-:S13]  /*7d00*/  ISETP.NE.AND P0, PT, R4, 0x3, PT ;  /* 0x000000030400780c */ /* 0x000fda0003f05270 */
[----:B------:R-:W-:Y:S05]  /*7d10*/  @!P0 BRA `(.L_x_157) ;  /* 0x0000000000048947 */ /* 0x000fea0003800000 */
[----:B------:R-:W-:Y:S01]  /*7d20*/  BPT.TRAP 0x1 ;  /* 0x000000040000795c */ /* 0x000fe20000300000 */
.L_x_157:
[----:B------:R-:W0:Y:S01]  /*7d30*/  S2R R3, SR_CgaCtaId ;  /* 0x0000000000037919 */ /* 0x000e220000008800 */
[----:B------:R-:W-:Y:S02]  /*7d40*/  MOV R0, 0x400 ;  /* 0x0000040000007802 */ /* 0x000fe40000000f00 */
[----:B------:R-:W-:Y:S02]  /*7d50*/  SHF.L.U32 R2, R10, 0x1f, RZ ;  /* 0x0000001f0a027819 */ /* 0x000fe400000006ff */
[----:B0-----:R-:W-:-:S05]  /*7d60*/  LEA R0, R3, R0, 0x18 ;  /* 0x0000000003007211 */ /* 0x001fca00078ec0ff */
[----:B------:R-:W-:-:S04]  /*7d70*/  VIADD R0, R0, 0x80 ;  /* 0x0000008000007836 */ /* 0x000fc80000000000 */
[C---:B------:R-:W-:Y:S02]  /*7d80*/  IMAD R7, R5.reuse, 0x8, R0 ;  /* 0x0000000805077824 */ /* 0x040fe400078e0200 */
[----:B------:R-:W-:Y:S02]  /*7d90*/  VIADD R5, R5, 0x1 ;  /* 0x0000000105057836 */ /* 0x000fe40000000000 */
[----:B------:R-:W0:Y:S03]  /*7da0*/  SYNCS.PHASECHK.TRANS64.TRYWAIT P0, [R7+URZ], R2 ;  /* 0x00000002070075a7 */ /* 0x000e26000800017f */
[----:B------:R-:W-:-:S04]  /*7db0*/  ISETP.NE.AND P1, PT, R5, 0x10, PT ;  /* 0x000000100500780c */ /* 0x000fc80003f25270 */
[----:B------:R-:W-:Y:S02]  /*7dc0*/  SEL R3, RZ, 0x1, P1 ;  /* 0x00000001ff037807 */ /* 0x000fe40000800000 */
[----:B------:R-:W-:Y:S02]  /*7dd0*/  SEL R5, R5, RZ, P1 ;  /* 0x000000ff05057207 */ /* 0x000fe40000800000 */
[----:B------:R-:W-:-:S03]  /*7de0*/  LOP3.LUT R10, R10, R3, RZ, 0x3c, !PT ;  /* 0x000000030a0a7212 */ /* 0x000fc600078e3cff */
[----:B------:R-:W-:Y:S01]  /*7df0*/  IMAD R9, R5, 0x8, R0 ;  /* 0x0000000805097824 */ /* 0x000fe200078e0200 */
[----:B------:R-:W-:Y:S01]  /*7e00*/  SHF.L.U32 R4, R10, 0x1f, RZ ;  /* 0x0000001f0a047819 */ /* 0x000fe200000006ff */
[----:B0-----:R-:W-:Y:S06]  /*7e10*/  @!P0 BRA `(.L_x_158) ;  /* 0x0000000800948947 */ /* 0x001fec0003800000 */
.L_x_181:
[----:B------:R-:W1:Y:S01]  /*7e20*/  SYNCS.PHASECHK.TRANS64.TRYWAIT P0, [R9+URZ], R4 ;  /* 0x00000004090075a7 */ /* 0x000e62000800017f */
[----:B0-----:R-:W-:-:S05]  /*7e30*/  VIADD R2, R5, 0x1 ;  /* 0x0000000105027836 */ /* 0x001fca0000000000 */
[----:B------:R-:W-:-:S04]  /*7e40*/  ISETP.NE.AND P1, PT, R2, 0x10, PT ;  /* 0x000000100200780c */ /* 0x000fc80003f25270 */
[----:B------:R-:W-:Y:S02]  /*7e50*/  SEL R3, RZ, 0x1, P1 ;  /* 0x00000001ff037807 */ /* 0x000fe40000800000 */
[----:B------:R-:W-:Y:S02]  /*7e60*/  SEL R7, R2, RZ, P1 ;  /* 0x000000ff02077207 */ /* 0x000fe40000800000 */
[----:B------:R-:W-:-:S03]  /*7e70*/  LOP3.LUT R10, R10, R3, RZ, 0x3c, !PT ;  /* 0x000000030a0a7212 */ /* 0x000fc600078e3cff */
[----:B------:R-:W-:Y:S01]  /*7e80*/  IMAD R6, R7, 0x8, R0 ;  /* 0x0000000807067824 */ /* 0x000fe200078e0200 */
[----:B------:R-:W-:Y:S01]  /*7e90*/  SHF.L.U32 R5, R10, 0x1f, RZ ;  /* 0x0000001f0a057819 */ /* 0x000fe200000006ff */
[----:B-1----:R-:W-:Y:S06]  /*7ea0*/  @!P0 BRA `(.L_x_159) ;  /* 0x0000000800848947 */ /* 0x002fec0003800000 */
.L_x_182:
[----:B------:R-:W1:Y:S01]  /*7eb0*/  SYNCS.PHASECHK.TRANS64.TRYWAIT P0, [R6+URZ], R5 ;  /* 0x00000005060075a7 */ /* 0x000e62000800017f */
[----:B------:R-:W-:-:S05]  /*7ec0*/  VIADD R2, R7, 0x1 ;  /* 0x0000000107027836 */ /* 0x000fca0000000000 */
[----:B------:R-:W-:-:S04]  /*7ed0*/  ISETP.NE.AND P1, PT, R2, 0x10, PT ;  /* 0x000000100200780c */ /* 0x000fc80003f25270 */
[----:B------:R-:W-:Y:S02]  /*7ee0*/  SEL R3, RZ, 0x1, P1 ;  /* 0x00000001ff037807 */ /* 0x000fe40000800000 */
[----:B------:R-:W-:Y:S02]  /*7ef0*/  SEL R7, R2, RZ, P1 ;  /* 0x000000ff02077207 */ /* 0x000fe40000800000 */
[----:B------:R-:W-:-:S03]  /*7f00*/  LOP3.LUT R10, R10, R3, RZ, 0x3c, !PT ;  /* 0x000000030a0a7212 */ /* 0x000fc600078e3cff */
[----:B0-----:R-:W-:Y:S01]  /*7f10*/  IMAD R9, R7, 0x8, R0 ;  /* 0x0000000807097824 */ /* 0x001fe200078e0200 */
[----:B------:R-:W-:Y:S01]  /*7f20*/  SHF.L.U32 R4, R10, 0x1f, RZ ;  /* 0x0000001f0a047819 */ /* 0x000fe200000006ff */
[----:B-1----:R-:W-:Y:S06]  /*7f30*/  @!P0 BRA `(.L_x_160) ;  /* 0x0000000800748947 */ /* 0x002fec0003800000 */
.L_x_183:
        /* <DEDUP_REMOVED lines=9> */
.L_x_184:
        /* <DEDUP_REMOVED lines=9> */
.L_x_185:
        /* <DEDUP_REMOVED lines=9> */
.L_x_186:
        /* <DEDUP_REMOVED lines=9> */
.L_x_187:
        /* <DEDUP_REMOVED lines=9> */
.L_x_188:
        /* <DEDUP_REMOVED lines=9> */
.L_x_189:
        /* <DEDUP_REMOVED lines=9> */
.L_x_190:
        /* <DEDUP_REMOVED lines=9> */
.L_x_191:
        /* <DEDUP_REMOVED lines=9> */
.L_x_192:
        /* <DEDUP_REMOVED lines=9> */
.L_x_193:
        /* <DEDUP_REMOVED lines=9> */
.L_x_194:
[----:B------:R-:W1:Y:S01]  /*8570*/  SYNCS.PHASECHK.TRANS64.TRYWAIT P0, [R6+URZ], R5 ;  /* 0x00000005060075a7 */ /* 0x000e62000800017f */
[----:B------:R-:W-:-:S05]  /*8580*/  VIADD R2, R7, 0x1 ;  /* 0x0000000107027836 */ /* 0x000fca0000000000 */
[----:B------:R-:W-:-:S04]  /*8590*/  ISETP.NE.AND P1, PT, R2, 0x10, PT ;  /* 0x000000100200780c */ /* 0x000fc80003f25270 */
[----:B0-----:R-:W-:Y:S02]  /*85a0*/  SEL R4, RZ, 0x1, P1 ;  /* 0x00000001ff047807 */ /* 0x001fe40000800000 */
[----:B------:R-:W-:Y:S02]  /*85b0*/  SEL R3, R2, RZ, P1 ;  /* 0x000000ff02037207 */ /* 0x000fe40000800000 */
[----:B------:R-:W-:Y:S01]  /*85c0*/  LOP3.LUT R4, R11, R4, RZ, 0x3c, !PT ;  /* 0x000000040b047212 */ /* 0x000fe200078e3cff */
[----:B-1----:R-:W-:Y:S06]  /*85d0*/  @!P0 BRA `(.L_x_172) ;  /* 0x0000000400bc8947 */ /* 0x002fec0003800000 */
.L_x_195:
[----:B------:R-:W-:Y:S01]  /*85e0*/  IMAD R3, R3, 0x8, R0 ;  /* 0x0000000803037824 */ /* 0x000fe200078e0200 */
[----:B------:R-:W-:-:S07]  /*85f0*/  SHF.L.U32 R0, R4, 0x1f, RZ ;  /* 0x0000001f04007819 */ /* 0x000fce00000006ff */
.L_x_173:
[----:B-1----:R1:W2:Y:S02]  /*8600*/  SYNCS.PHASECHK.TRANS64.TRYWAIT P0, [R3+URZ], R0 ;  /* 0x00000000030075a7 */ /* 0x0022a4000800017f */
[----:B--2---:R-:W-:Y:S05]  /*8610*/  @!P0 NANOSLEEP.SYNCS 0x989680 ;  /* 0x009896800000895d */ /* 0x004fea0003900000 */
[----:B------:R-:W2:Y:S02]  /*8620*/  @!P0 SYNCS.PHASECHK.TRANS64 P0, [R3+URZ], R0 ;  /* 0x00000000030085a7 */ /* 0x000ea4000800007f */
[----:B--2---:R-:W-:Y:S05]  /*8630*/  @!P0 BRA `(.L_x_173) ;  /* 0xfffffffc00f08947 */ /* 0x004fea000383ffff */
.L_x_156:
[----:B------:R-:W-:Y:S05]  /*8640*/  BSYNC B0 ;  /* 0x0000000000007941 */ /* 0x000fea0003800000 */
.L_x_155:
[----:B------:R-:W-:Y:S05]  /*8650*/  EXIT ;  /* 0x000000000000794d */ /* 0x000fea0003800000 */
.L_x_22:
[----:B-1----:R-:W-:-:S04]  /*8660*/  IMAD.U32 R11, RZ, RZ, UR6 ;  /* 0x00000006ff0b7e24 */ /* 0x002fc8000f8e00ff */
[----:B------:R1:W4:Y:S03]  /*8670*/  SYNCS.PHASECHK.TRANS64.TRYWAIT P0, [R11+URZ], R10 ;  /* 0x0000000a0b0075a7 */ /* 0x000326000800017f */
[----:B----4-:R-:W-:Y:S05]  /*8680*/  @!P0 NANOSLEEP.SYNCS 0x989680 ;  /* 0x009896800000895d */ /* 0x010fea0003900000 */
[----:B------:R-:W4:Y:S02]  /*8690*/  @!P0 SYNCS.PHASECHK.TRANS64 P0, [R11+URZ], R10 ;  /* 0x0000000a0b0085a7 */ /* 0x000f24000800007f */
[----:B----4-:R-:W-:Y:S05]  /*86a0*/  @!P0 BRA `(.L_x_22) ;  /* 0xfffffffc00ec8947 */ /* 0x010fea000383ffff */
[----:B------:R-:W-:Y:S05]  /*86b0*/  BRA `(.L_x_21) ;  /* 0xffffff9000787947 */ /* 0x000fea000383ffff */
.L_x_28:
[----:B-1----:R-:W-:-:S04]  /*86c0*/  IMAD.U32 R113, RZ, RZ, UR12 ;  /* 0x0000000cff717e24 */ /* 0x002fc8000f8e00ff */
[----:B------:R1:W4:Y:S03]  /*86d0*/  SYNCS.PHASECHK.TRANS64.TRYWAIT P0, [R113+URZ], R110 ;  /* 0x0000006e710075a7 */ /* 0x000326000800017f */
[----:B----4-:R-:W-:Y:S05]  /*86e0*/  @!P0 NANOSLEEP.SYNCS 0x989680 ;  /* 0x009896800000895d */ /* 0x010fea0003900000 */
[----:B------:R-:W4:Y:S02]  /*86f0*/  @!P0 SYNCS.PHASECHK.TRANS64 P0, [R113+URZ], R110 ;  /* 0x0000006e710085a7 */ /* 0x000f24000800007f */
[----:B----4-:R-:W-:Y:S05]  /*8700*/  @!P0 BRA `(.L_x_28) ;  /* 0xfffffffc00ec8947 */ /* 0x010fea000383ffff */
[----:B------:R-:W-:Y:S05]  /*8710*/  BRA `(.L_x_27) ;  /* 0xffffff9800587947 */ /* 0x000fea000383ffff */
.L_x_143:
[----:B------:R-:W-:Y:S01]  /*8720*/  BSSY B1, `(.L_x_174) ;  /* 0x0000006000017945 */ /* 0x000fe20003800000 */
[----:B------:R-:W-:-:S07]  /*8730*/  IMAD.MOV.U32 R7, RZ, RZ, -0x1 ;  /* 0xffffffffff077424 */ /* 0x000fce00078e00ff */
[----:B------:R-:W-:Y:S05]  /*8740*/  WARPSYNC.COLLECTIVE R7, `(.L_x_175) ;  /* 0x00000000070c7348 */ /* 0x000fea0003c00000 */
[----:B------:R-:W-:Y:S02]  /*8750*/  ELECT P0, UR62, PT ;  /* 0x00000000003e782f */ /* 0x000fe40003800000 */
[----:B------:R-:W-:Y:S01]  /*8760*/  MOV R7, UR62 ;  /* 0x0000003e00077c02 */ /* 0x000fe20008000f00 */
[----:B------:R-:W-:Y:S10]  /*8770*/  ENDCOLLECTIVE ;  /* 0x000000000000791b */ /* 0x000ff40003800000 */
.L_x_175:
[----:B------:R-:W-:Y:S05]  /*8780*/  BSYNC B1 ;  /* 0x0000000000017941 */ /* 0x000fea0003800000 */
.L_x_174:
[----:B------:R-:W-:Y:S05]  /*8790*/  BRA `(.L_x_176) ;  /* 0xffffffe8008c7947 */ /* 0x000fea000383ffff */
.L_x_146:
[----:B-1----:R1:W2:Y:S02]  /*87a0*/  SYNCS.PHASECHK.TRANS64.TRYWAIT P0, [R21+URZ+0x80], R8 ;  /* 0x00008008150075a7 */ /* 0x0022a4000800017f */
[----:B--2---:R-:W-:Y:S05]  /*87b0*/  @!P0 NANOSLEEP.SYNCS 0x989680 ;  /* 0x009896800000895d */ /* 0x004fea0003900000 */
[----:B------:R-:W2:Y:S02]  /*87c0*/  @!P0 SYNCS.PHASECHK.TRANS64 P0, [R21+URZ+0x80], R8 ;  /* 0x00008008150085a7 */ /* 0x000ea4000800007f */
[----:B--2---:R-:W-:Y:S05]  /*87d0*/  @!P0 BRA `(.L_x_146) ;  /* 0xfffffffc00f08947 */ /* 0x004fea000383ffff */
[----:B------:R-:W-:Y:S05]  /*87e0*/  BRA `(.L_x_177) ;  /* 0xffffffe800c87947 */ /* 0x000fea000383ffff */
.L_x_154:
[----:B------:R-:W-:Y:S01]  /*87f0*/  BSSY B0, `(.L_x_178) ;  /* 0x0000006000007945 */ /* 0x000fe20003800000 */
[----:B------:R-:W-:-:S07]  /*8800*/  IMAD.MOV.U32 R7, RZ, RZ, -0x1 ;  /* 0xffffffffff077424 */ /* 0x000fce00078e00ff */
[----:B------:R-:W-:Y:S05]  /*8810*/  WARPSYNC.COLLECTIVE R7, `(.L_x_179) ;  /* 0x00000000070c7348 */ /* 0x000fea0003c00000 */
[----:B------:R-:W-:Y:S02]  /*8820*/  ELECT P0, UR62, PT ;  /* 0x00000000003e782f */ /* 0x000fe40003800000 */
[----:B------:R-:W-:Y:S01]  /*8830*/  MOV R7, UR62 ;  /* 0x0000003e00077c02 */ /* 0x000fe20008000f00 */
[----:B------:R-:W-:Y:S10]  /*8840*/  ENDCOLLECTIVE ;  /* 0x000000000000791b */ /* 0x000ff40003800000 */
.L_x_179:
[----:B------:R-:W-:Y:S05]  /*8850*/  BSYNC B0 ;  /* 0x0000000000007941 */ /* 0x000fea0003800000 */
.L_x_178:
[----:B------:R-:W-:Y:S05]  /*8860*/  BRA `(.L_x_180) ;  /* 0xfffffff400187947 */ /* 0x000fea000383ffff */
.L_x_158:
[----:B0-----:R0:W1:Y:S02]  /*8870*/  SYNCS.PHASECHK.TRANS64.TRYWAIT P0, [R7+URZ], R2 ;  /* 0x00000002070075a7 */ /* 0x001064000800017f */
[----:B-1----:R-:W-:Y:S05]  /*8880*/  @!P0 NANOSLEEP.SYNCS 0x989680 ;  /* 0x009896800000895d */ /* 0x002fea0003900000 */
[----:B------:R-:W1:Y:S02]  /*8890*/  @!P0 SYNCS.PHASECHK.TRANS64 P0, [R7+URZ], R2 ;  /* 0x00000002070085a7 */ /* 0x000e64000800007f */
[----:B-1----:R-:W-:Y:S05]  /*88a0*/  @!P0 BRA `(.L_x_158) ;  /* 0xfffffffc00f08947 */ /* 0x002fea000383ffff */
[----:B------:R-:W-:Y:S05]  /*88b0*/  BRA `(.L_x_181) ;  /* 0xfffffff400587947 */ /* 0x000fea000383ffff */
.L_x_159:
[----:B0-----:R0:W1:Y:S02]  /*88c0*/  SYNCS.PHASECHK.TRANS64.TRYWAIT P0, [R9+URZ], R4 ;  /* 0x00000004090075a7 */ /* 0x001064000800017f */
[----:B-1----:R-:W-:Y:S05]  /*88d0*/  @!P0 NANOSLEEP.SYNCS 0x989680 ;  /* 0x009896800000895d */ /* 0x002fea0003900000 */
[----:B------:R-:W1:Y:S02]  /*88e0*/  @!P0 SYNCS.PHASECHK.TRANS64 P0, [R9+URZ], R4 ;  /* 0x00000004090085a7 */ /* 0x000e64000800007f */
[----:B-1----:R-:W-:Y:S05]  /*88f0*/  @!P0 BRA `(.L_x_159) ;  /* 0xfffffffc00f08947 */ /* 0x002fea000383ffff */
[----:B------:R-:W-:Y:S05]  /*8900*/  BRA `(.L_x_182) ;  /* 0xfffffff400687947 */ /* 0x000fea000383ffff */
.L_x_160:
[----:B0-----:R0:W1:Y:S02]  /*8910*/  SYNCS.PHASECHK.TRANS64.TRYWAIT P0, [R6+URZ], R5 ;  /* 0x00000005060075a7 */ /* 0x001064000800017f */
[----:B-1----:R-:W-:Y:S05]  /*8920*/  @!P0 NANOSLEEP.SYNCS 0x989680 ;  /* 0x009896800000895d */ /* 0x002fea0003900000 */
[----:B------:R-:W1:Y:S02]  /*8930*/  @!P0 SYNCS.PHASECHK.TRANS64 P0, [R6+URZ], R5 ;  /* 0x00000005060085a7 */ /* 0x000e64000800007f */
[----:B-1----:R-:W-:Y:S05]  /*8940*/  @!P0 BRA `(.L_x_160) ;  /* 0xfffffffc00f08947 */ /* 0x002fea000383ffff */
[----:B------:R-:W-:Y:S05]  /*8950*/  BRA `(.L_x_183) ;  /* 0xfffffff400787947 */ /* 0x000fea000383ffff */
.L_x_161:
[----:B0-----:R0:W1:Y:S02]  /*8960*/  SYNCS.PHASECHK.TRANS64.TRYWAIT P0, [R9+URZ], R4 ;  /* 0x00000004090075a7 */ /* 0x001064000800017f */
[----:B-1----:R-:W-:Y:S05]  /*8970*/  @!P0 NANOSLEEP.SYNCS 0x989680 ;  /* 0x009896800000895d */ /* 0x002fea0003900000 */
[----:B------:R-:W1:Y:S02]  /*8980*/  @!P0 SYNCS.PHASECHK.TRANS64 P0, [R9+URZ], R4 ;  /* 0x00000004090085a7 */ /* 0x000e64000800007f */
[----:B-1----:R-:W-:Y:S05]  /*8990*/  @!P0 BRA `(.L_x_161) ;  /* 0xfffffffc00f08947 */ /* 0x002fea000383ffff */
[----:B------:R-:W-:Y:S05]  /*89a0*/  BRA `(.L_x_184) ;  /* 0xfffffff400887947 */ /* 0x000fea000383ffff */
.L_x_162:
[----:B0-----:R0:W1:Y:S02]  /*89b0*/  SYNCS.PHASECHK.TRANS64.TRYWAIT P0, [R6+URZ], R5 ;  /* 0x00000005060075a7 */ /* 0x001064000800017f */
[----:B-1----:R-:W-:Y:S05]  /*89c0*/  @!P0 NANOSLEEP.SYNCS 0x989680 ;  /* 0x009896800000895d */ /* 0x002fea0003900000 */
[----:B------:R-:W1:Y:S02]  /*89d0*/  @!P0 SYNCS.PHASECHK.TRANS64 P0, [R6+URZ], R5 ;  /* 0x00000005060085a7 */ /* 0x000e64000800007f */
[----:B-1----:R-:W-:Y:S05]  /*89e0*/  @!P0 BRA `(.L_x_162) ;  /* 0xfffffffc00f08947 */ /* 0x002fea000383ffff */
[----:B------:R-:W-:Y:S05]  /*89f0*/  BRA `(.L_x_185) ;  /* 0xfffffff400987947 */ /* 0x000fea000383ffff */
.L_x_163:
[----:B0-----:R0:W1:Y:S02]  /*8a00*/  SYNCS.PHASECHK.TRANS64.TRYWAIT P0, [R9+URZ], R4 ;  /* 0x00000004090075a7 */ /* 0x001064000800017f */
[----:B-1----:R-:W-:Y:S05]  /*8a10*/  @!P0 NANOSLEEP.SYNCS 0x989680 ;  /* 0x009896800000895d */ /* 0x002fea0003900000 */
[----:B------:R-:W1:Y:S02]  /*8a20*/  @!P0 SYNCS.PHASECHK.TRANS64 P0, [R9+URZ], R4 ;  /* 0x00000004090085a7 */ /* 0x000e64000800007f */
[----:B-1----:R-:W-:Y:S05]  /*8a30*/  @!P0 BRA `(.L_x_163) ;  /* 0xfffffffc00f08947 */ /* 0x002fea000383ffff */
[----:B------:R-:W-:Y:S05]  /*8a40*/  BRA `(.L_x_186) ;  /* 0xfffffff400a87947 */ /* 0x000fea000383ffff */
.L_x_164:
[----:B0-----:R0:W1:Y:S02]  /*8a50*/  SYNCS.PHASECHK.TRANS64.TRYWAIT P0, [R6+URZ], R5 ;  /* 0x00000005060075a7 */ /* 0x001064000800017f */
[----:B-1----:R-:W-:Y:S05]  /*8a60*/  @!P0 NANOSLEEP.SYNCS 0x989680 ;  /* 0x009896800000895d */ /* 0x002fea0003900000 */
[----:B------:R-:W1:Y:S02]  /*8a70*/  @!P0 SYNCS.PHASECHK.TRANS64 P0, [R6+URZ], R5 ;  /* 0x00000005060085a7 */ /* 0x000e64000800007f */
[----:B-1----:R-:W-:Y:S05]  /*8a80*/  @!P0 BRA `(.L_x_164) ;  /* 0xfffffffc00f08947 */ /* 0x002fea000383ffff */
[----:B------:R-:W-:Y:S05]  /*8a90*/  BRA `(.L_x_187) ;  /* 0xfffffff400b87947 */ /* 0x000fea000383ffff */
.L_x_165:
[----:B0-----:R0:W1:Y:S02]  /*8aa0*/  SYNCS.PHASECHK.TRANS64.TRYWAIT P0, [R9+URZ], R4 ;  /* 0x00000004090075a7 */ /* 0x001064000800017f */
[----:B-1----:R-:W-:Y:S05]  /*8ab0*/  @!P0 NANOSLEEP.SYNCS 0x989680 ;  /* 0x009896800000895d */ /* 0x002fea0003900000 */
[----:B------:R-:W1:Y:S02]  /*8ac0*/  @!P0 SYNCS.PHASECHK.TRANS64 P0, [R9+URZ], R4 ;  /* 0x00000004090085a7 */ /* 0x000e64000800007f */
[----:B-1----:R-:W-:Y:S05]  /*8ad0*/  @!P0 BRA `(.L_x_165) ;  /* 0xfffffffc00f08947 */ /* 0x002fea000383ffff */
[----:B------:R-:W-:Y:S05]  /*8ae0*/  BRA `(.L_x_188) ;  /* 0xfffffff400c87947 */ /* 0x000fea000383ffff */
.L_x_166:
[----:B0-----:R0:W1:Y:S02]  /*8af0*/  SYNCS.PHASECHK.TRANS64.TRYWAIT P0, [R6+URZ], R5 ;  /* 0x00000005060075a7 */ /* 0x001064000800017f */
[----:B-1----:R-:W-:Y:S05]  /*8b00*/  @!P0 NANOSLEEP.SYNCS 0x989680 ;  /* 0x009896800000895d */ /* 0x002fea0003900000 */
[----:B------:R-:W1:Y:S02]  /*8b10*/  @!P0 SYNCS.PHASECHK.TRANS64 P0, [R6+URZ], R5 ;  /* 0x00000005060085a7 */ /* 0x000e64000800007f */
[----:B-1----:R-:W-:Y:S05]  /*8b20*/  @!P0 BRA `(.L_x_166) ;  /* 0xfffffffc00f08947 */ /* 0x002fea000383ffff */
[----:B------:R-:W-:Y:S05]  /*8b30*/  BRA `(.L_x_189) ;  /* 0xfffffff400d87947 */ /* 0x000fea000383ffff */
.L_x_167:
[----:B0-----:R0:W1:Y:S02]  /*8b40*/  SYNCS.PHASECHK.TRANS64.TRYWAIT P0, [R9+URZ], R4 ;  /* 0x00000004090075a7 */ /* 0x001064000800017f */
[----:B-1----:R-:W-:Y:S05]  /*8b50*/  @!P0 NANOSLEEP.SYNCS 0x989680 ;  /* 0x009896800000895d */ /* 0x002fea0003900000 */
[----:B------:R-:W1:Y:S02]  /*8b60*/  @!P0 SYNCS.PHASECHK.TRANS64 P0, [R9+URZ], R4 ;  /* 0x00000004090085a7 */ /* 0x000e64000800007f */
[----:B-1----:R-:W-:Y:S05]  /*8b70*/  @!P0 BRA `(.L_x_167) ;  /* 0xfffffffc00f08947 */ /* 0x002fea000383ffff */
[----:B------:R-:W-:Y:S05]  /*8b80*/  BRA `(.L_x_190) ;  /* 0xfffffff400e87947 */ /* 0x000fea000383ffff */
.L_x_168:
[----:B0-----:R0:W1:Y:S02]  /*8b90*/  SYNCS.PHASECHK.TRANS64.TRYWAIT P0, [R6+URZ], R5 ;  /* 0x00000005060075a7 */ /* 0x001064000800017f */
[----:B-1----:R-:W-:Y:S05]  /*8ba0*/  @!P0 NANOSLEEP.SYNCS 0x989680 ;  /* 0x009896800000895d */ /* 0x002fea0003900000 */
[----:B------:R-:W1:Y:S02]  /*8bb0*/  @!P0 SYNCS.PHASECHK.TRANS64 P0, [R6+URZ], R5 ;  /* 0x00000005060085a7 */ /* 0x000e64000800007f */
[----:B-1----:R-:W-:Y:S05]  /*8bc0*/  @!P0 BRA `(.L_x_168) ;  /* 0xfffffffc00f08947 */ /* 0x002fea000383ffff */
[----:B------:R-:W-:Y:S05]  /*8bd0*/  BRA `(.L_x_191) ;  /* 0xfffffff400f87947 */ /* 0x000fea000383ffff */
.L_x_169:
[----:B0-----:R0:W1:Y:S02]  /*8be0*/  SYNCS.PHASECHK.TRANS64.TRYWAIT P0, [R9+URZ], R4 ;  /* 0x00000004090075a7 */ /* 0x001064000800017f */
[----:B-1----:R-:W-:Y:S05]  /*8bf0*/  @!P0 NANOSLEEP.SYNCS 0x989680 ;  /* 0x009896800000895d */ /* 0x002fea0003900000 */
[----:B------:R-:W1:Y:S02]  /*8c00*/  @!P0 SYNCS.PHASECHK.TRANS64 P0, [R9+URZ], R4 ;  /* 0x00000004090085a7 */ /* 0x000e64000800007f */
[----:B-1----:R-:W-:Y:S05]  /*8c10*/  @!P0 BRA `(.L_x_169) ;  /* 0xfffffffc00f08947 */ /* 0x002fea000383ffff */
[----:B------:R-:W-:Y:S05]  /*8c20*/  BRA `(.L_x_192) ;  /* 0xfffffff800087947 */ /* 0x000fea000383ffff */
.L_x_170:
[----:B0-----:R0:W1:Y:S02]  /*8c30*/  SYNCS.PHASECHK.TRANS64.TRYWAIT P0, [R6+URZ], R5 ;  /* 0x00000005060075a7 */ /* 0x001064000800017f */
[----:B-1----:R-:W-:Y:S05]  /*8c40*/  @!P0 NANOSLEEP.SYNCS 0x989680 ;  /* 0x009896800000895d */ /* 0x002fea0003900000 */
[----:B------:R-:W1:Y:S02]  /*8c50*/  @!P0 SYNCS.PHASECHK.TRANS64 P0, [R6+URZ], R5 ;  /* 0x00000005060085a7 */ /* 0x000e64000800007f */
[----:B-1----:R-:W-:Y:S05]  /*8c60*/  @!P0 BRA `(.L_x_170) ;  /* 0xfffffffc00f08947 */ /* 0x002fea000383ffff */
[----:B------:R-:W-:Y:S05]  /*8c70*/  BRA `(.L_x_193) ;  /* 0xfffffff800187947 */ /* 0x000fea000383ffff */
.L_x_171:
[----:B0-----:R0:W1:Y:S02]  /*8c80*/  SYNCS.PHASECHK.TRANS64.TRYWAIT P0, [R9+URZ], R4 ;  /* 0x00000004090075a7 */ /* 0x001064000800017f */
[----:B-1----:R-:W-:Y:S05]  /*8c90*/  @!P0 NANOSLEEP.SYNCS 0x989680 ;  /* 0x009896800000895d */ /* 0x002fea0003900000 */
[----:B------:R-:W1:Y:S02]  /*8ca0*/  @!P0 SYNCS.PHASECHK.TRANS64 P0, [R9+URZ], R4 ;  /* 0x00000004090085a7 */ /* 0x000e64000800007f */
[----:B-1----:R-:W-:Y:S05]  /*8cb0*/  @!P0 BRA `(.L_x_171) ;  /* 0xfffffffc00f08947 */ /* 0x002fea000383ffff */
[----:B------:R-:W-:Y:S05]  /*8cc0*/  BRA `(.L_x_194) ;  /* 0xfffffff800287947 */ /* 0x000fea000383ffff */
.L_x_172:
[----:B0-----:R0:W1:Y:S02]  /*8cd0*/  SYNCS.PHASECHK.TRANS64.TRYWAIT P0, [R6+URZ], R5 ;  /* 0x00000005060075a7 */ /* 0x001064000800017f */
[----:B-1----:R-:W-:Y:S05]  /*8ce0*/  @!P0 NANOSLEEP.SYNCS 0x989680 ;  /* 0x009896800000895d */ /* 0x002fea0003900000 */
[----:B------:R-:W1:Y:S02]  /*8cf0*/  @!P0 SYNCS.PHASECHK.TRANS64 P0, [R6+URZ], R5 ;  /* 0x00000005060085a7 */ /* 0x000e64000800007f */
[----:B-1----:R-:W-:Y:S05]  /*8d00*/  @!P0 BRA `(.L_x_172) ;  /* 0xfffffffc00f08947 */ /* 0x002fea000383ffff */
[----:B------:R-:W-:Y:S05]  /*8d10*/  BRA `(.L_x_195) ;  /* 0xfffffff800307947 */ /* 0x000fea000383ffff */
.L_x_196:
[----:B------:R-:W-:-:S00]  /*8d20*/  BRA `(.L_x_196) ;  /* 0xfffffffc00fc7947 */ /* 0x000fc0000383ffff */
[----:B------:R-:W-:-:S00]  /*8d30*/  NOP ;  /* 0x0000000000007918 */ /* 0x000fc00000000000 */
        /* <DEDUP_REMOVED lines=12> */
.L_x_197:


//--------------------- .nv.shared._ZN7cutlass13device_kernelINS_4gemm6kernel13GemmUniversalIN4cute5tupleIJiiiiEEENS1_10collective13CollectiveMmaINS1_37MainloopSm90TmaGmmaWarpSpecializedFP8ILi16ENS5_IJNS4_1CILi2EEENSA_ILi1EEESC_EEENS1_35KernelTmaWarpSpecializedCooperativeEEENS5_IJNSA_ILi128EEENSA_ILi96EEENSA_ILi64EEEEEENS_12float_e4m3_tENS5_IJlSC_lEEESK_SL_NS4_8TiledMMAINS4_8MMA_AtomIJNS4_4SM904GMMA30MMA_64x96x32_F32E4M3E4M3_SS_TNILNSP_7ScaleInE1ELSR_1EEEEEENS4_6LayoutISD_NS5_IJSC_NSA_ILi0EEESV_EEEEENS5_IJNS4_10UnderscoreESY_SY_EEEEENS4_13SM90_TMA_LOADENS4_14ComposedLayoutINS4_7SwizzleILi2ELi4ELi3EEENS4_18smem_ptr_flag_bitsILi8EEENSU_INS5_IJNSA_ILi8EEESI_EEENS5_IJSI_SC_EEEEEEEvNS4_8identityENS4_23SM90_TMA_LOAD_MULTICASTES1B_vS1C_EENS_8epilogue10collective6detail29Sm90TmaWarpSpecializedAdapterINS1G_15DefaultEpilogueISK_SL_SL_NS1F_6thread17LinearCombinationISK_Li1EffLNS1K_9ScaleType4KindE0ELNS_15FloatRoundStyleE2ESK_EENS1_15EpilogueDefaultEEEEEvvEEEEvNT_6ParamsE --------------------------
	.section	.nv.shared._ZN7cutlass13device_kernelINS_4gemm6kernel13GemmUniversalIN4cute5tupleIJiiiiEEENS1_10collective13CollectiveMmaINS1_37MainloopSm90TmaGmmaWarpSpecializedFP8ILi16ENS5_IJNS4_1CILi2EEENSA_ILi1EEESC_EEENS1_35KernelTmaWarpSpecializedCooperativeEEENS5_IJNSA_ILi128EEENSA_ILi96EEENSA_ILi64EEEEEENS_12float_e4m3_tENS5_IJlSC_lEEESK_SL_NS4_8TiledMMAINS4_8MMA_AtomIJNS4_4SM904GMMA30MMA_64x96x32_F32E4M3E4M3_SS_TNILNSP_7ScaleInE1ELSR_1EEEEEENS4_6LayoutISD_NS5_IJSC_NSA_ILi0EEESV_EEEEENS5_IJNS4_10UnderscoreESY_SY_EEEEENS4_13SM90_TMA_LOADENS4_14ComposedLayoutINS4_7SwizzleILi2ELi4ELi3EEENS4_18smem_ptr_flag_bitsILi8EEENSU_INS5_IJNSA_ILi8EEESI_EEENS5_IJSI_SC_EEEEEEEvNS4_8identityENS4_23SM90_TMA_LOAD_MULTICASTES1B_vS1C_EENS_8epilogue10collective6detail29Sm90TmaWarpSpecializedAdapterINS1G_15DefaultEpilogueISK_SL_SL_NS1F_6thread17LinearCombinationISK_Li1EffLNS1K_9ScaleType4KindE0ELNS_15FloatRoundStyleE2ESK_EENS1_15EpilogueDefaultEEEEEvvEEEEvNT_6ParamsE,"aw",@nobits
	.sectionflags	@""
	.align	16
	.zero		1024


//--------------------- .nv.shared.reserved.0     --------------------------
	.section	.nv.shared.reserved.0,"aw",@nobits
	.weak		__nv_reservedSMEM_offset_0_alias
	.size		__nv_reservedSMEM_offset_0_alias, 0, 0
	.other		__nv_reservedSMEM_offset_0_alias,@"STO_CUDA_RESERVED_SHARED STV_DEFAULT"
__nv_reservedSMEM_offset_0_alias:
	.zero		0


//--------------------- .nv.global                --------------------------
	.section	.nv.global,"aw",@nobits
.nv.global:
	.type		_ZN40_INTERNAL_02d73457_4_k_cu_d400cec0_165884cute1_E,@object
	.size		_ZN40_INTERNAL_02d73457_4_k_cu_d400cec0_165884cute1_E,(_ZN40_INTERNAL_02d73457_4_k_cu_d400cec0_165884cuda3std3__45__cpo6cbeginE - _ZN40_INTERNAL_02d73457_4_k_cu_d400cec0_165884cute1_E)
_ZN40_INTERNAL_02d73457_4_k_cu_d400cec0_165884cute1_E:
	.zero		1
	.type		_ZN40_INTERNAL_02d73457_4_k_cu_d400cec0_165884cuda3std3__45__cpo6cbeginE,@object
	.size		_ZN40_INTERNAL_02d73457_4_k_cu_d400cec0_165884cuda3std3__45__cpo6cbeginE,(_ZN40_INTERNAL_02d73457_4_k_cu_d400cec0_165884cuda3std3__48in_placeE - _ZN40_INTERNAL_02d73457_4_k_cu_d400cec0_165884cuda3std3__45__cpo6cbeginE)
_ZN40_INTERNAL_02d73457_4_k_cu_d400cec0_165884cuda3std3__45__cpo6cbeginE:
	.zero		1
	.type		_ZN40_INTERNAL_02d73457_4_k_cu_d400cec0_165884cuda3std3__48in_placeE,@object
	.size		_ZN40_INTERNAL_02d73457_4_k_cu_d400cec0_165884cuda3std3__48in_placeE,(_ZN40_INTERNAL_02d73457_4_k_cu_d400cec0_165884cuda3std6ranges3__45__cpo9iter_moveE - _ZN40_INTERNAL_02d73457_4_k_cu_d400cec0_165884cuda3std3__48in_placeE)
_ZN40_INTERNAL_02d73457_4_k_cu_d400cec0_165884cuda3std3__48in_placeE:
	.zero		1
	.type		_ZN40_INTERNAL_02d73457_4_k_cu_d400cec0_165884cuda3std6ranges3__45__cpo9iter_moveE,@object
	.size		_ZN40_INTERNAL_02d73457_4_k_cu_d400cec0_165884cuda3std6ranges3__45__cpo9iter_moveE,(_ZN40_INTERNAL_02d73457_4_k_cu_d400cec0_165884cuda3std3__45__cpo5beginE - _ZN40_INTERNAL_02d73457_4_k_cu_d400cec0_165884cuda3std6ranges3__45__cpo9iter_moveE)
_ZN40_INTERNAL_02d73457_4_k_cu_d400cec0_165884cuda3std6ranges3__45__cpo9iter_moveE:
	.zero		1
	.type		_ZN40_INTERNAL_02d73457_4_k_cu_d400cec0_165884cuda3std3__45__cpo5beginE,@object
	.size		_ZN40_INTERNAL_02d73457_4_k_cu_d400cec0_165884cuda3std3__45__cpo5beginE,(_ZN40_INTERNAL_02d73457_4_k_cu_d400cec0_165884cuda3std3__442_GLOBAL__N__02d73457_4_k_cu_d400cec0_165886ignoreE - _ZN40_INTERNAL_02d73457_4_k_cu_d400cec0_165884cuda3std3__45__cpo5beginE)
_ZN40_INTERNAL_02d73457_4_k_cu_d400cec0_165884cuda3std3__45__cpo5beginE:
	.zero		1
	.type		_ZN40_INTERNAL_02d73457_4_k_cu_d400cec0_165884cuda3std3__442_GLOBAL__N__02d73457_4_k_cu_d400cec0_165886ignoreE,@object
	.size		_ZN40_INTERNAL_02d73457_4_k_cu_d400cec0_165884cuda3std3__442_GLOBAL__N__02d73457_4_k_cu_d400cec0_165886ignoreE,(_ZN40_INTERNAL_02d73457_4_k_cu_d400cec0_165884cute7productE - _ZN40_INTERNAL_02d73457_4_k_cu_d400cec0_165884cuda3std3__442_GLOBAL__N__02d73457_4_k_cu_d400cec0_165886ignoreE)
_ZN40_INTERNAL_02d73457_4_k_cu_d400cec0_165884cuda3std3__442_GLOBAL__N__02d73457_4_k_cu_d400cec0_165886ignoreE:
	.zero		1
	.type		_ZN40_INTERNAL_02d73457_4_k_cu_d400cec0_165884cute7productE,@object
	.size		_ZN40_INTERNAL_02d73457_4_k_cu_d400cec0_165884cute7productE,(_ZN40_INTERNAL_02d73457_4_k_cu_d400cec0_165884cuda3std3__45__cpo3endE - _ZN40_INTERNAL_02d73457_4_k_cu_d400cec0_165884cute7productE)
_ZN40_INTERNAL_02d73457_4_k_cu_d400cec0_165884cute7productE:
	.zero		1
	.type		_ZN40_INTERNAL_02d73457_4_k_cu_d400cec0_165884cuda3std3__45__cpo3endE,@object
	.size		_ZN40_INTERNAL_02d73457_4_k_cu_d400cec0_165884cuda3std3__45__cpo3endE,(_ZN40_INTERNAL_02d73457_4_k_cu_d400cec0_165884cuda3std3__419piecewise_constructE - _ZN40_INTERNAL_02d73457_4_k_cu_d400cec0_165884cuda3std3__45__cpo3endE)
_ZN40_INTERNAL_02d73457_4_k_cu_d400cec0_165884cuda3std3__45__cpo3endE:
	.zero		1
	.type		_ZN40_INTERNAL_02d73457_4_k_cu_d400cec0_165884cuda3std3__419piecewise_constructE,@object
	.size		_ZN40_INTERNAL_02d73457_4_k_cu_d400cec0_165884cuda3std3__419piecewise_constructE,(_ZN40_INTERNAL_02d73457_4_k_cu_d400cec0_165884cuda3std3__45__cpo4cendE - _ZN40_INTERNAL_02d73457_4_k_cu_d400cec0_165884cuda3std3__419piecewise_constructE)
_ZN40_INTERNAL_02d73457_4_k_cu_d400cec0_165884cuda3std3__419piecewise_constructE:
	.zero		1
	.type		_ZN40_INTERNAL_02d73457_4_k_cu_d400cec0_165884cuda3std3__45__cpo4cendE,@object
	.size		_ZN40_INTERNAL_02d73457_4_k_cu_d400cec0_165884cuda3std3__45__cpo4cendE,(_ZN40_INTERNAL_02d73457_4_k_cu_d400cec0_165884cuda3std6ranges3__45__cpo4swapE - _ZN40_INTERNAL_02d73457_4_k_cu_d400cec0_165884cuda3std3__45__cpo4cendE)
_ZN40_INTERNAL_02d73457_4_k_cu_d400cec0_165884cuda3std3__45__cpo4cendE:
	.zero		1
	.type		_ZN40_INTERNAL_02d73457_4_k_cu_d400cec0_165884cuda3std6ranges3__45__cpo4swapE,@object
	.size		_ZN40_INTERNAL_02d73457_4_k_cu_d400cec0_165884cuda3std6ranges3__45__cpo4swapE,(.L_7 - _ZN40_INTERNAL_02d73457_4_k_cu_d400cec0_165884cuda3std6ranges3__45__cpo4swapE)
_ZN40_INTERNAL_02d73457_4_k_cu_d400cec0_165884cuda3std6ranges3__45__cpo4swapE:
	.zero		1
.L_7:


//--------------------- .nv.constant0._ZN7cutlass13device_kernelINS_4gemm6kernel13GemmUniversalIN4cute5tupleIJiiiiEEENS1_10collective13CollectiveMmaINS1_37MainloopSm90TmaGmmaWarpSpecializedFP8ILi16ENS5_IJNS4_1CILi2EEENSA_ILi1EEESC_EEENS1_35KernelTmaWarpSpecializedCooperativeEEENS5_IJNSA_ILi128EEENSA_ILi96EEENSA_ILi64EEEEEENS_12float_e4m3_tENS5_IJlSC_lEEESK_SL_NS4_8TiledMMAINS4_8MMA_AtomIJNS4_4SM904GMMA30MMA_64x96x32_F32E4M3E4M3_SS_TNILNSP_7ScaleInE1ELSR_1EEEEEENS4_6LayoutISD_NS5_IJSC_NSA_ILi0EEESV_EEEEENS5_IJNS4_10UnderscoreESY_SY_EEEEENS4_13SM90_TMA_LOADENS4_14ComposedLayoutINS4_7SwizzleILi2ELi4ELi3EEENS4_18smem_ptr_flag_bitsILi8EEENSU_INS5_IJNSA_ILi8EEESI_EEENS5_IJSI_SC_EEEEEEEvNS4_8identityENS4_23SM90_TMA_LOAD_MULTICASTES1B_vS1C_EENS_8epilogue10collective6detail29Sm90TmaWarpSpecializedAdapterINS1G_15DefaultEpilogueISK_SL_SL_NS1F_6thread17LinearCombinationISK_Li1EffLNS1K_9ScaleType4KindE0ELNS_15FloatRoundStyleE2ESK_EENS1_15EpilogueDefaultEEEEEvvEEEEvNT_6ParamsE --------------------------
	.section	.nv.constant0._ZN7cutlass13device_kernelINS_4gemm6kernel13GemmUniversalIN4cute5tupleIJiiiiEEENS1_10collective13CollectiveMmaINS1_37MainloopSm90TmaGmmaWarpSpecializedFP8ILi16ENS5_IJNS4_1CILi2EEENSA_ILi1EEESC_EEENS1_35KernelTmaWarpSpecializedCooperativeEEENS5_IJNSA_ILi128EEENSA_ILi96EEENSA_ILi64EEEEEENS_12float_e4m3_tENS5_IJlSC_lEEESK_SL_NS4_8TiledMMAINS4_8MMA_AtomIJNS4_4SM904GMMA30MMA_64x96x32_F32E4M3E4M3_SS_TNILNSP_7ScaleInE1ELSR_1EEEEEENS4_6LayoutISD_NS5_IJSC_NSA_ILi0EEESV_EEEEENS5_IJNS4_10UnderscoreESY_SY_EEEEENS4_13SM90_TMA_LOADENS4_14ComposedLayoutINS4_7SwizzleILi2ELi4ELi3EEENS4_18smem_ptr_flag_bitsILi8EEENSU_INS5_IJNSA_ILi8EEESI_EEENS5_IJSI_SC_EEEEEEEvNS4_8identityENS4_23SM90_TMA_LOAD_MULTICASTES1B_vS1C_EENS_8epilogue10collective6detail29Sm90TmaWarpSpecializedAdapterINS1G_15DefaultEpilogueISK_SL_SL_NS1F_6thread17LinearCombinationISK_Li1EffLNS1K_9ScaleType4KindE0ELNS_15FloatRoundStyleE2ESK_EENS1_15EpilogueDefaultEEEEEvvEEEEvNT_6ParamsE,"a",@progbits
	.sectionflags	@""
	.align	4
.nv.constant0._ZN7cutlass13device_kernelINS_4gemm6kernel13GemmUniversalIN4cute5tupleIJiiiiEEENS1_10collective13CollectiveMmaINS1_37MainloopSm90TmaGmmaWarpSpecializedFP8ILi16ENS5_IJNS4_1CILi2EEENSA_ILi1EEESC_EEENS1_35KernelTmaWarpSpecializedCooperativeEEENS5_IJNSA_ILi128EEENSA_ILi96EEENSA_ILi64EEEEEENS_12float_e4m3_tENS5_IJlSC_lEEESK_SL_NS4_8TiledMMAINS4_8MMA_AtomIJNS4_4SM904GMMA30MMA_64x96x32_F32E4M3E4M3_SS_TNILNSP_7ScaleInE1ELSR_1EEEEEENS4_6LayoutISD_NS5_IJSC_NSA_ILi0EEESV_EEEEENS5_IJNS4_10UnderscoreESY_SY_EEEEENS4_13SM90_TMA_LOADENS4_14ComposedLayoutINS4_7SwizzleILi2ELi4ELi3EEENS4_18smem_ptr_flag_bitsILi8EEENSU_INS5_IJNSA_ILi8EEESI_EEENS5_IJSI_SC_EEEEEEEvNS4_8identityENS4_23SM90_TMA_LOAD_MULTICASTES1B_vS1C_EENS_8epilogue10collective6detail29Sm90TmaWarpSpecializedAdapterINS1G_15DefaultEpilogueISK_SL_SL_NS1F_6thread17LinearCombinationISK_Li1EffLNS1K_9ScaleType4KindE0ELNS_15FloatRoundStyleE2ESK_EENS1_15EpilogueDefaultEEEEEvvEEEEvNT_6ParamsE:
	.zero		1664


//--------------------- SYMBOLS --------------------------

	.type		.nv.reservedSmem.offset0,@object
	.size		.nv.reservedSmem.offset0,0x4
